	.target	sm_90a

	.elftype	@"ET_EXEC"


//--------------------- .note.nv.tkinfo           --------------------------
	.section	.note.nv.tkinfo,"",@"SHT_NOTE"
	.sectionflags	@"SHF_NOTE_NV_TKINFO"
	.tkinfo
        /*0018*/ 	.word	0x00000002
        /*0030*/ 	.string	""
        /*0030*/ 	.string	"ptxas"
        /*0030*/ 	.string	"Cuda compilation tools, release 13.0, V13.0.88"
        /*0030*/ 	.string	"Build cuda_13.0.r13.0/compiler.36424714_0"
        /*0030*/ 	.string	"-v  -suppress-debug-info  -lineinfo  -arch sm_90a "



//--------------------- .note.nv.cuinfo           --------------------------
	.section	.note.nv.cuinfo,"",@"SHT_NOTE"
	.sectionflags	@"SHF_NOTE_NV_CUINFO"
        /*0018*/ 	.short	0x0002
        /*001a*/ 	.short	0x005a
        /*001c*/ 	.short	0x0082
	.zero		2


//--------------------- .nv.info                  --------------------------
	.section	.nv.info,"",@"SHT_CUDA_INFO"
	.align	4


	//----- nvinfo : EIATTR_REGCOUNT
	.align		4
        /*0000*/ 	.byte	0x04, 0x2f
        /*0002*/ 	.short	(.L_1 - .L_0)
	.align		4
.L_0:
        /*0004*/ 	.word	index@(gluon_wgmma)
        /*0008*/ 	.word	0x0000005a


	//----- nvinfo : EIATTR_FRAME_SIZE
	.align		4
.L_1:
        /*000c*/ 	.byte	0x04, 0x11
        /*000e*/ 	.short	(.L_3 - .L_2)
	.align		4
.L_2:
        /*0010*/ 	.word	index@(gluon_wgmma)
        /*0014*/ 	.word	0x00000000


	//----- nvinfo : EIATTR_MIN_STACK_SIZE
	.align		4
.L_3:
        /*0018*/ 	.byte	0x04, 0x12
        /*001a*/ 	.short	(.L_5 - .L_4)
	.align		4
.L_4:
        /*001c*/ 	.word	index@(gluon_wgmma)
        /*0020*/ 	.word	0x00000000
.L_5:


//--------------------- .nv.compat                --------------------------
	.section	.nv.compat,"",@"SHT_CUDA_COMPAT_INFO"
	.align	4
        /*0000*/ 	.byte	0x02, 0x09, 0x01, 0x00, 0x02, 0x02, 0x04, 0x00, 0x02, 0x05, 0x05, 0x00, 0x03, 0x07, 0x01, 0x01
        /*0010*/ 	.byte	0x02, 0x03, 0x03, 0x00, 0x02, 0x06, 0x01, 0x00, 0x04, 0x0b, 0x08, 0x00, 0x00, 0x00, 0x00, 0x00
        /*0020*/ 	.byte	0x00, 0x00, 0x00, 0x00


//--------------------- .nv.info.gluon_wgmma      --------------------------
	.section	.nv.info.gluon_wgmma,"",@"SHT_CUDA_INFO"
	.sectionflags	@""
	.align	4


	//----- nvinfo : EIATTR_CUDA_API_VERSION
	.align		4
        /*0000*/ 	.byte	0x04, 0x37
        /*0002*/ 	.short	(.L_7 - .L_6)
.L_6:
        /*0004*/ 	.word	0x00000082


	//----- nvinfo : EIATTR_KPARAM_INFO
	.align		4
.L_7:
        /*0008*/ 	.byte	0x04, 0x17
        /*000a*/ 	.short	(.L_9 - .L_8)
.L_8:
        /*000c*/ 	.word	0x00000000
        /*0010*/ 	.short	0x000a
        /*0012*/ 	.short	0x0048
        /*0014*/ 	.byte	0x00, 0xf4, 0x21, 0x00


	//----- nvinfo : EIATTR_KPARAM_INFO
	.align		4
.L_9:
        /*0018*/ 	.byte	0x04, 0x17
        /*001a*/ 	.short	(.L_11 - .L_10)
.L_10:
        /*001c*/ 	.word	0x00000000
        /*0020*/ 	.short	0x0009
        /*0022*/ 	.short	0x0040
        /*0024*/ 	.byte	0x00, 0xf4, 0x21, 0x00


	//----- nvinfo : EIATTR_KPARAM_INFO
	.align		4
.L_11:
        /*0028*/ 	.byte	0x04, 0x17
        /*002a*/ 	.short	(.L_13 - .L_12)
.L_12:
        /*002c*/ 	.word	0x00000000
        /*0030*/ 	.short	0x0008
        /*0032*/ 	.short	0x0038
        /*0034*/ 	.byte	0x00, 0xf0, 0x21, 0x00


	//----- nvinfo : EIATTR_KPARAM_INFO
	.align		4
.L_13:
        /*0038*/ 	.byte	0x04, 0x17
        /*003a*/ 	.short	(.L_15 - .L_14)
.L_14:
        /*003c*/ 	.word	0x00000000
        /*0040*/ 	.short	0x0007
        /*0042*/ 	.short	0x0030
        /*0044*/ 	.byte	0x00, 0xf0, 0x21, 0x00


	//----- nvinfo : EIATTR_KPARAM_INFO
	.align		4
.L_15:
        /*0048*/ 	.byte	0x04, 0x17
        /*004a*/ 	.short	(.L_17 - .L_16)
.L_16:
        /*004c*/ 	.word	0x00000000
        /*0050*/ 	.short	0x0006
        /*0052*/ 	.short	0x0028
        /*0054*/ 	.byte	0x00, 0xf0, 0x21, 0x00


	//----- nvinfo : EIATTR_KPARAM_INFO
	.align		4
.L_17:
        /*0058*/ 	.byte	0x04, 0x17
        /*005a*/ 	.short	(.L_19 - .L_18)
.L_18:
        /*005c*/ 	.word	0x00000000
        /*0060*/ 	.short	0x0005
        /*0062*/ 	.short	0x0020
        /*0064*/ 	.byte	0x00, 0xf0, 0x11, 0x00


	//----- nvinfo : EIATTR_KPARAM_INFO
	.align		4
.L_19:
        /*0068*/ 	.byte	0x04, 0x17
        /*006a*/ 	.short	(.L_21 - .L_20)
.L_20:
        /*006c*/ 	.word	0x00000000
        /*0070*/ 	.short	0x0004
        /*0072*/ 	.short	0x001c
        /*0074*/ 	.byte	0x00, 0xf0, 0x11, 0x00


	//----- nvinfo : EIATTR_KPARAM_INFO
	.align		4
.L_21:
        /*0078*/ 	.byte	0x04, 0x17
        /*007a*/ 	.short	(.L_23 - .L_22)
.L_22:
        /*007c*/ 	.word	0x00000000
        /*0080*/ 	.short	0x0003
        /*0082*/ 	.short	0x0018
        /*0084*/ 	.byte	0x00, 0xf0, 0x11, 0x00


	//----- nvinfo : EIATTR_KPARAM_INFO
	.align		4
.L_23:
        /*0088*/ 	.byte	0x04, 0x17
        /*008a*/ 	.short	(.L_25 - .L_24)
.L_24:
        /*008c*/ 	.word	0x00000000
        /*0090*/ 	.short	0x0002
        /*0092*/ 	.short	0x0010
        /*0094*/ 	.byte	0x00, 0xf4, 0x21, 0x00


	//----- nvinfo : EIATTR_KPARAM_INFO
	.align		4
.L_25:
        /*0098*/ 	.byte	0x04, 0x17
        /*009a*/ 	.short	(.L_27 - .L_26)
.L_26:
        /*009c*/ 	.word	0x00000000
        /*00a0*/ 	.short	0x0001
        /*00a2*/ 	.short	0x0008
        /*00a4*/ 	.byte	0x00, 0xf4, 0x21, 0x00


	//----- nvinfo : EIATTR_KPARAM_INFO
	.align		4
.L_27:
        /*00a8*/ 	.byte	0x04, 0x17
        /*00aa*/ 	.short	(.L_29 - .L_28)
.L_28:
        /*00ac*/ 	.word	0x00000000
        /*00b0*/ 	.short	0x0000
        /*00b2*/ 	.short	0x0000
        /*00b4*/ 	.byte	0x00, 0xf4, 0x21, 0x00


	//----- nvinfo : EIATTR_SPARSE_MMA_MASK
	.align		4
.L_29:
        /*00b8*/ 	.byte	0x03, 0x50
        /*00ba*/ 	.short	0x0000


	//----- nvinfo : EIATTR_MAXREG_COUNT
	.align		4
        /*00bc*/ 	.byte	0x03, 0x1b
        /*00be*/ 	.short	0x00ff


	//----- nvinfo : EIATTR_NUM_BARRIERS
	.align		4
        /*00c0*/ 	.byte	0x02, 0x4c
        /*00c2*/ 	.byte	0x01
	.zero		1


	//----- nvinfo : EIATTR_MERCURY_ISA_VERSION
	.align		4
        /*00c4*/ 	.byte	0x03, 0x5f
        /*00c6*/ 	.short	0x0101


	//----- nvinfo : EIATTR_INT_WARP_WIDE_INSTR_OFFSETS
	.align		4
        /*00c8*/ 	.byte	0x04, 0x31
        /*00ca*/ 	.short	(.L_31 - .L_30)


	//   ....[0]....
.L_30:
        /*00cc*/ 	.word	0x00001310


	//   ....[1]....
        /*00d0*/ 	.word	0x000013a0


	//   ....[2]....
        /*00d4*/ 	.word	0x000018b0


	//   ....[3]....
        /*00d8*/ 	.word	0x000018c0


	//   ....[4]....
        /*00dc*/ 	.word	0x000018d0


	//   ....[5]....
        /*00e0*/ 	.word	0x000018e0


	//   ....[6]....
        /*00e4*/ 	.word	0x00001f80


	//   ....[7]....
        /*00e8*/ 	.word	0x00001f90


	//----- nvinfo : EIATTR_COOP_GROUP_MASK_REGIDS
	.align		4
.L_31:
        /*00ec*/ 	.byte	0x04, 0x29
        /*00ee*/ 	.short	(.L_33 - .L_32)


	//   ....[0]....
.L_32:
        /*00f0*/ 	.word	0xffffffff


	//   ....[1]....
        /*00f4*/ 	.word	0xffffffff


	//   ....[2]....
        /*00f8*/ 	.word	0xffffffff


	//----- nvinfo : EIATTR_COOP_GROUP_INSTR_OFFSETS
	.align		4
.L_33:
        /*00fc*/ 	.byte	0x04, 0x28
        /*00fe*/ 	.short	(.L_35 - .L_34)


	//   ....[0]....
.L_34:
        /*0100*/ 	.word	0x00000150


	//   ....[1]....
        /*0104*/ 	.word	0x00000720


	//   ....[2]....
        /*0108*/ 	.word	0x00000cd0


	//----- nvinfo : EIATTR_MBARRIER_INSTR_OFFSETS
	.align		4
.L_35:
        /*010c*/ 	.byte	0x04, 0x39
        /*010e*/ 	.short	(.L_37 - .L_36)


	//   ....[0]....
.L_36:
        /*0110*/ 	.word	0x00001460
        /*0114*/ 	.word	0x000000ff
        /*0118*/ 	.word	0x00004000
        /*011c*/ 	.short	0x0100
        /*011e*/ 	.byte	0x08
	.zero		1


	//   ....[1]....
        /*0120*/ 	.word	0x000019f0
        /*0124*/ 	.word	0x000000ff
        /*0128*/ 	.word	0x00004000
        /*012c*/ 	.short	0x010a
        /*012e*/ 	.byte	0x08
	.zero		1


	//   ....[2]....
        /*0130*/ 	.word	0x00001cb0
        /*0134*/ 	.word	0x000000ff
        /*0138*/ 	.word	0x00004000
        /*013c*/ 	.short	0x0108
        /*013e*/ 	.byte	0x08
	.zero		1


	//   ....[3]....
        /*0140*/ 	.word	0x00002020
        /*0144*/ 	.word	0x000000ff
        /*0148*/ 	.word	0x00004000
        /*014c*/ 	.short	0x010a
        /*014e*/ 	.byte	0x08
	.zero		1


	//----- nvinfo : EIATTR_NUM_MBARRIERS
	.align		4
.L_37:
        /*0150*/ 	.byte	0x03, 0x38
        /*0152*/ 	.short	0x0001


	//----- nvinfo : EIATTR_EXIT_INSTR_OFFSETS
	.align		4
        /*0154*/ 	.byte	0x04, 0x1c
        /*0156*/ 	.short	(.L_39 - .L_38)


	//   ....[0]....
.L_38:
        /*0158*/ 	.word	0x00002010


	//----- nvinfo : EIATTR_REQNTID
	.align		4
.L_39:
        /*015c*/ 	.byte	0x04, 0x10
        /*015e*/ 	.short	(.L_41 - .L_40)
.L_40:
        /*0160*/ 	.word	0x00000100
        /*0164*/ 	.word	0x00000001
        /*0168*/ 	.word	0x00000001


	//----- nvinfo : EIATTR_CRS_STACK_SIZE
	.align		4
.L_41:
        /*016c*/ 	.byte	0x04, 0x1e
        /*016e*/ 	.short	(.L_43 - .L_42)
.L_42:
        /*0170*/ 	.word	0x00000000


	//----- nvinfo : EIATTR_CBANK_PARAM_SIZE
	.align		4
.L_43:
        /*0174*/ 	.byte	0x03, 0x19
        /*0176*/ 	.short	0x0050


	//----- nvinfo : EIATTR_PARAM_CBANK
	.align		4
        /*0178*/ 	.byte	0x04, 0x0a
        /*017a*/ 	.short	(.L_45 - .L_44)
	.align		4
.L_44:
        /*017c*/ 	.word	index@(.nv.constant0.gluon_wgmma)
        /*0180*/ 	.short	0x0210
        /*0182*/ 	.short	0x0050


	//----- nvinfo : EIATTR_SW_WAR
	.align		4
.L_45:
        /*0184*/ 	.byte	0x04, 0x36
        /*0186*/ 	.short	(.L_47 - .L_46)
.L_46:
        /*0188*/ 	.word	0x00000008
.L_47:


//--------------------- .nv.callgraph             --------------------------
	.section	.nv.callgraph,"",@"SHT_CUDA_CALLGRAPH"
	.align	4
	.sectionentsize	8
	.align		4
        /*0000*/ 	.word	0x00000000
	.align		4
        /*0004*/ 	.word	0xffffffff
	.align		4
        /*0008*/ 	.word	0x00000000
	.align		4
        /*000c*/ 	.word	0xfffffffe
	.align		4
        /*0010*/ 	.word	0x00000000
	.align		4
        /*0014*/ 	.word	0xfffffffd
	.align		4
        /*0018*/ 	.word	0x00000000
	.align		4
        /*001c*/ 	.word	0xfffffffc


//--------------------- .text.gluon_wgmma         --------------------------
	.section	.text.gluon_wgmma,"ax",@progbits
	.align	128
        .global         gluon_wgmma
        .type           gluon_wgmma,@function
        .size           gluon_wgmma,(.L_x_52 - gluon_wgmma)
        .other          gluon_wgmma,@"STO_CUDA_ENTRY STV_DEFAULT"
gluon_wgmma:
.text.gluon_wgmma:
[----:B------:R-:W-:Y:S01]  /*0000*/  LDC R1, c[0x0][0x28] ;  /* 0x00000a00ff017b82 */ /* 0x000fe20000000800 */
[----:B------:R-:W1:Y:S07]  /*0010*/  S2R R0, SR_TID.X ;  /* 0x0000000000007919 */ /* 0x000e6e0000002100 */
[----:B------:R-:W2:Y:S01]  /*0020*/  S2UR UR4, SR_CgaCtaId ;  /* 0x00000000000479c3 */ /* 0x000ea20000008800 */
[----:B------:R-:W-:Y:S01]  /*0030*/  UMOV UR8, 0x400 ;  /* 0x0000040000087882 */ /* 0x000fe20000000000 */
[----:B------:R-:W-:Y:S01]  /*0040*/  ULDC UR6, c[0x0][0xc] ;  /* 0x0000030000067ab9 */ /* 0x000fe20000000800 */
[----:B------:R-:W-:Y:S01]  /*0050*/  ULDC.64 UR20, c[0x0][0x250] ;  /* 0x0000940000147ab9 */ /* 0x000fe20000000a00 */
[----:B------:R-:W-:Y:S04]  /*0060*/  BSSY B0, `(.L_x_0) ;  /* 0x000001e000007945 */ /* 0x000fe80003800000 */
[----:B------:R-:W3:Y:S08]  /*0070*/  LDC R4, c[0x0][0x228] ;  /* 0x00008a00ff047b82 */ /* 0x000ef00000000800 */
[----:B------:R-:W4:Y:S08]  /*0080*/  LDC R15, c[0x0][0x230] ;  /* 0x00008c00ff0f7b82 */ /* 0x000f300000000800 */
[----:B------:R-:W-:Y:S01]  /*0090*/  S2UR UR25, SR_CTAID.Y ;  /* 0x00000000001979c3 */ /* 0x000fe20000002600 */
[----:B--2---:R-:W-:-:S03]  /*00a0*/  ULEA UR8, UR4, UR8, 0x18 ;  /* 0x0000000804087291 */ /* 0x004fc6000f8ec03f */
[----:B------:R-:W-:Y:S01]  /*00b0*/  ULDC UR4, c[0x0][0x10] ;  /* 0x0000040000047ab9 */ /* 0x000fe20000000800 */
[----:B-1----:R-:W-:-:S03]  /*00c0*/  LOP3.LUT R6, R0, 0xff, RZ, 0xc0, !PT ;  /* 0x000000ff00067812 */ /* 0x002fc600078ec0ff */
[----:B------:R-:W1:Y:S01]  /*00d0*/  S2UR UR5, SR_CTAID.Z ;  /* 0x00000000000579c3 */ /* 0x000e620000002700 */
[----:B---3--:R-:W-:Y:S01]  /*00e0*/  VIADD R4, R4, 0xffffffff ;  /* 0xffffffff04047836 */ /* 0x008fe20000000000 */
[C---:B------:R-:W-:Y:S02]  /*00f0*/  ISETP.GE.U32.AND P0, PT, R6.reuse, 0x20, PT ;  /* 0x000000200600780c */ /* 0x040fe40003f06070 */
[C---:B------:R-:W-:Y:S02]  /*0100*/  ISETP.NE.U32.AND P2, PT, R6.reuse, RZ, PT ;  /* 0x000000ff0600720c */ /* 0x040fe40003f45070 */
[----:B------:R-:W-:Y:S02]  /*0110*/  LEA R14, R6, UR8, 0x2 ;  /* 0x00000008060e7c11 */ /* 0x000fe4000f8e10ff */
[----:B------:R-:W2:Y:S01]  /*0120*/  S2UR UR27, SR_CTAID.X ;  /* 0x00000000001b79c3 */ /* 0x000ea20000002500 */
[----:B----4-:R-:W-:-:S06]  /*0130*/  VIADD R12, R15, 0xffffffff ;  /* 0xffffffff0f0c7836 */ /* 0x010fcc0000000000 */
[----:B------:R3:W-:Y:S01]  /*0140*/  @!P0 STS [R14], RZ ;  /* 0x000000ff0e008388 */ /* 0x0007e20000000800 */
[----:B------:R-:W-:-:S03]  /*0150*/  NOP ;  /* 0x0000000000007918 */ /* 0x000fc60000000000 */
[----:B------:R3:W-:Y:S01]  /*0160*/  @!P2 STS [UR8+0x24], R4 ;  /* 0x00002404ff00a988 */ /* 0x0007e20008000808 */
[----:B-1----:R-:W-:-:S03]  /*0170*/  UIMAD UR4, UR5, UR4, UR25 ;  /* 0x00000004050472a4 */ /* 0x002fc6000f8e0219 */
[----:B------:R3:W-:Y:S01]  /*0180*/  @!P2 STS [UR8+0x20], R12 ;  /* 0x0000200cff00a988 */ /* 0x0007e20008000808 */
[----:B--2---:R-:W-:-:S04]  /*0190*/  UIMAD UR4, UR4, UR6, UR27 ;  /* 0x00000006040472a4 */ /* 0x004fc8000f8e021b */
[----:B------:R-:W-:-:S04]  /*01a0*/  UIMAD UR4, UR4, 0x180, URZ ;  /* 0x00000180040478a4 */ /* 0x000fc8000f8e023f */
[----:B------:R-:W-:-:S04]  /*01b0*/  UIADD3 UR16, UP0, UR4, UR20, URZ ;  /* 0x0000001404107290 */ /* 0x000fc8000ff1e03f */
[----:B------:R-:W-:Y:S01]  /*01c0*/  ULEA.HI.X.SX32 UR17, UR4, UR21, 0x1, UP0 ;  /* 0x0000001504117291 */ /* 0x000fe200080f0e3f */
[----:B---3--:R-:W-:Y:S11]  /*01d0*/  @P2 BRA `(.L_x_1) ;  /* 0x0000000000182947 */ /* 0x008ff60003800000 */
[----:B------:R-:W1:Y:S01]  /*01e0*/  LDS R2, [UR8+0x8] ;  /* 0x00000808ff027984 */ /* 0x000e620008000800 */
[----:B------:R-:W2:Y:S01]  /*01f0*/  LDC.64 R8, c[0x0][0x210] ;  /* 0x00008400ff087b82 */ /* 0x000ea20000000a00 */
[----:B------:R-:W-:Y:S02]  /*0200*/  IMAD.MOV.U32 R3, RZ, RZ, 0x70 ;  /* 0x00000070ff037424 */ /* 0x000fe400078e00ff */
[----:B--2---:R2:W-:Y:S03]  /*0210*/  STS.64 [UR8], R8 ;  /* 0x00000008ff007988 */ /* 0x0045e60008000a08 */
[----:B-1----:R-:W-:-:S05]  /*0220*/  LOP3.LUT R2, R2, 0x10, R3, 0xd8, !PT ;  /* 0x0000001002027812 */ /* 0x002fca00078ed803 */
[----:B------:R2:W-:Y:S02]  /*0230*/  STS [UR8+0x8], R2 ;  /* 0x00000802ff007988 */ /* 0x0005e40008000808 */
.L_x_1:
[----:B------:R-:W-:Y:S05]  /*0240*/  BSYNC B0 ;  /* 0x0000000000007941 */ /* 0x000fea0003800000 */
.L_x_0:
[----:B------:R-:W-:Y:S04]  /*0250*/  BSSY B0, `(.L_x_2) ;  /* 0x000000a000007945 */ /* 0x000fe80003800000 */
[----:B------:R-:W-:Y:S05]  /*0260*/  @P2 BRA `(.L_x_3) ;  /* 0x0000000000202947 */ /* 0x000fea0003800000 */
[----:B--2---:R-:W1:Y:S01]  /*0270*/  LDS R2, [UR8+0x34] ;  /* 0x00003408ff027984 */ /* 0x004e620008000800 */
[----:B------:R-:W-:Y:S02]  /*0280*/  IMAD.MOV.U32 R3, RZ, RZ, 0x1f000000 ;  /* 0x1f000000ff037424 */ /* 0x000fe400078e00ff */
[----:B------:R-:W-:Y:S01]  /*0290*/  @!P2 IMAD.MOV.U32 R5, RZ, RZ, 0x7f ;  /* 0x0000007fff05a424 */ /* 0x000fe200078e00ff */
[----:B------:R-:W2:Y:S02]  /*02a0*/  @!P2 LDS R8, [UR8+0x38] ;  /* 0x00003808ff08a984 */ /* 0x000ea40008000800 */
[----:B-1----:R-:W-:Y:S02]  /*02b0*/  LOP3.LUT R2, R2, 0xff000000, R3, 0xb8, !PT ;  /* 0xff00000002027812 */ /* 0x002fe400078eb803 */
[----:B--2---:R-:W-:-:S03]  /*02c0*/  @!P2 LOP3.LUT R3, R8, 0xff, R5, 0xb8, !PT ;  /* 0x000000ff0803a812 */ /* 0x004fc600078eb805 */
[----:B------:R1:W-:Y:S04]  /*02d0*/  STS [UR8+0x34], R2 ;  /* 0x00003402ff007988 */ /* 0x0003e80008000808 */
[----:B------:R1:W-:Y:S02]  /*02e0*/  @!P2 STS [UR8+0x38], R3 ;  /* 0x00003803ff00a988 */ /* 0x0003e40008000808 */
.L_x_3:
[----:B------:R-:W-:Y:S05]  /*02f0*/  BSYNC B0 ;  /* 0x0000000000007941 */ /* 0x000fea0003800000 */
.L_x_2:
[----:B------:R-:W-:Y:S04]  /*0300*/  BSSY B0, `(.L_x_4) ;  /* 0x000000e000007945 */ /* 0x000fe80003800000 */
[----:B------:R-:W-:Y:S05]  /*0310*/  @P2 BRA `(.L_x_5) ;  /* 0x0000000000302947 */ /* 0x000fea0003800000 */
[----:B-1----:R-:W1:Y:S01]  /*0320*/  LDS R3, [UR8+0x34] ;  /* 0x00003408ff037984 */ /* 0x002e620008000800 */
[----:B------:R-:W3:Y:S03]  /*0330*/  LDC.64 R10, c[0x0][0x238] ;  /* 0x00008e00ff0a7b82 */ /* 0x000ee60000000a00 */
[----:B--2---:R-:W2:Y:S01]  /*0340*/  LDS R2, [UR8+0x1c] ;  /* 0x00001c08ff027984 */ /* 0x004ea20008000800 */
[C---:B---3--:R-:W-:Y:S01]  /*0350*/  SHF.L.U64.HI R8, R10.reuse, 0x1, R11 ;  /* 0x000000010a087819 */ /* 0x048fe2000001020b */
[----:B------:R-:W-:-:S03]  /*0360*/  IMAD.SHL.U32 R5, R10, 0x2, RZ ;  /* 0x000000020a057824 */ /* 0x000fc600078e00ff */
[--C-:B------:R-:W-:Y:S02]  /*0370*/  SHF.R.U32.HI R7, RZ, 0x4, R8.reuse ;  /* 0x00000004ff077819 */ /* 0x100fe40000011608 */
[----:B------:R-:W-:-:S05]  /*0380*/  SHF.R.U64 R5, R5, 0x4, R8 ;  /* 0x0000000405057819 */ /* 0x000fca0000001208 */
[----:B------:R3:W-:Y:S01]  /*0390*/  STS [UR8+0xc], R5 ;  /* 0x00000c05ff007988 */ /* 0x0007e20008000808 */
[----:B-1----:R-:W-:Y:S02]  /*03a0*/  LOP3.LUT R3, R3, 0x7, RZ, 0xb8, !PT ;  /* 0x0000000703037812 */ /* 0x002fe400078eb8ff */
[----:B--2---:R-:W-:-:S03]  /*03b0*/  LOP3.LUT R2, R2, 0xf, R7, 0xb8, !PT ;  /* 0x0000000f02027812 */ /* 0x004fc600078eb807 */
[----:B------:R3:W-:Y:S04]  /*03c0*/  STS [UR8+0x34], R3 ;  /* 0x00003403ff007988 */ /* 0x0007e80008000808 */
[----:B------:R3:W-:Y:S02]  /*03d0*/  STS [UR8+0x1c], R2 ;  /* 0x00001c02ff007988 */ /* 0x0007e40008000808 */
.L_x_5:
[----:B------:R-:W-:Y:S05]  /*03e0*/  BSYNC B0 ;  /* 0x0000000000007941 */ /* 0x000fea0003800000 */
.L_x_4:
[----:B------:R-:W-:Y:S04]  /*03f0*/  BSSY B1, `(.L_x_6) ;  /* 0x000001b000017945 */ /* 0x000fe80003800000 */
[----:B------:R-:W-:Y:S01]  /*0400*/  BSSY B0, `(.L_x_7) ;  /* 0x0000016000007945 */ /* 0x000fe20003800000 */
[----:B------:R-:W-:-:S03]  /*0410*/  IMAD.MOV.U32 R10, RZ, RZ, RZ ;  /* 0x000000ffff0a7224 */ /* 0x000fc600078e00ff */
[----:B------:R-:W-:Y:S05]  /*0420*/  @P2 BRA `(.L_x_8) ;  /* 0x0000000000202947 */ /* 0x000fea0003800000 */
[----:B-123--:R-:W1:Y:S02]  /*0430*/  LDS R2, [UR8+0x34] ;  /* 0x00003408ff027984 */ /* 0x00ee640008000800 */
[----:B-1----:R-:W-:-:S05]  /*0440*/  LOP3.LUT R2, R2, 0x38, RZ, 0xb8, !PT ;  /* 0x0000003802027812 */ /* 0x002fca00078eb8ff */
[----:B------:R1:W-:Y:S01]  /*0450*/  STS [UR8+0x34], R2 ;  /* 0x00003402ff007988 */ /* 0x0003e20008000808 */
[----:B------:R-:W-:Y:S05]  /*0460*/  @P2 BRA `(.L_x_9) ;  /* 0x0000000000202947 */ /* 0x000fea0003800000 */
[----:B-1----:R-:W1:Y:S01]  /*0470*/  LDS R2, [UR8+0x8] ;  /* 0x00000808ff027984 */ /* 0x002e620008000800 */
[----:B------:R-:W-:-:S05]  /*0480*/  IMAD.MOV.U32 R3, RZ, RZ, 0x780 ;  /* 0x00000780ff037424 */ /* 0x000fca00078e00ff */
[----:B-1----:R-:W-:-:S05]  /*0490*/  LOP3.LUT R2, R2, 0x500, R3, 0xd8, !PT ;  /* 0x0000050002027812 */ /* 0x002fca00078ed803 */
[----:B------:R4:W-:Y:S02]  /*04a0*/  STS [UR8+0x8], R2 ;  /* 0x00000802ff007988 */ /* 0x0009e40008000808 */
.L_x_8:
[----:B------:R-:W-:Y:S05]  /*04b0*/  @P2 BRA `(.L_x_10) ;  /* 0x0000000000282947 */ /* 0x000fea0003800000 */
[----:B-1234-:R-:W1:Y:S02]  /*04c0*/  LDS R2, [UR8+0x8] ;  /* 0x00000808ff027984 */ /* 0x01ee640008000800 */
[----:B-1----:R-:W-:-:S05]  /*04d0*/  LOP3.LUT R2, R2, 0x1800, RZ, 0xb8, !PT ;  /* 0x0000180002027812 */ /* 0x002fca00078eb8ff */
[----:B------:R2:W-:Y:S02]  /*04e0*/  STS [UR8+0x8], R2 ;  /* 0x00000802ff007988 */ /* 0x0005e40008000808 */
.L_x_9:
[----:B------:R-:W-:Y:S05]  /*04f0*/  @P2 BREAK B0 ;  /* 0x0000000000002942 */ /* 0x000fea0003800000 */
[----:B------:R-:W-:Y:S05]  /*0500*/  @P2 BRA `(.L_x_11) ;  /* 0x0000000000242947 */ /* 0x000fea0003800000 */
[----:B------:R-:W3:Y:S01]  /*0510*/  LDS R3, [UR8+0x8] ;  /* 0x00000808ff037984 */ /* 0x000ee20008000800 */
[----:B-12---:R-:W-:-:S05]  /*0520*/  IMAD.MOV.U32 R2, RZ, RZ, 0x6000 ;  /* 0x00006000ff027424 */ /* 0x006fca00078e00ff */
[----:B---3--:R-:W-:-:S04]  /*0530*/  LOP3.LUT R2, R3, 0x4000, R2, 0xd8, !PT ;  /* 0x0000400003027812 */ /* 0x008fc800078ed802 */
[----:B------:R-:W-:-:S05]  /*0540*/  LOP3.LUT R2, R2, 0x400000, RZ, 0xb8, !PT ;  /* 0x0040000002027812 */ /* 0x000fca00078eb8ff */
[----:B------:R5:W-:Y:S02]  /*0550*/  STS [UR8+0x8], R2 ;  /* 0x00000802ff007988 */ /* 0x000be40008000808 */
.L_x_10:
[----:B------:R-:W-:Y:S05]  /*0560*/  BSYNC B0 ;  /* 0x0000000000007941 */ /* 0x000fea0003800000 */
.L_x_7:
[----:B-12345:R-:W1:Y:S02]  /*0570*/  @!P2 LDS R2, [UR8+0x8] ;  /* 0x00000808ff02a984 */ /* 0x03ee640008000800 */
[----:B-1----:R-:W-:-:S05]  /*0580*/  @!P2 LOP3.LUT R2, R2, 0x8000, RZ, 0xb8, !PT ;  /* 0x000080000202a812 */ /* 0x002fca00078eb8ff */
[----:B------:R3:W-:Y:S02]  /*0590*/  @!P2 STS [UR8+0x8], R2 ;  /* 0x00000802ff00a988 */ /* 0x0007e40008000808 */
.L_x_11:
[----:B------:R-:W-:Y:S05]  /*05a0*/  BSYNC B1 ;  /* 0x0000000000017941 */ /* 0x000fea0003800000 */
.L_x_6:
[----:B------:R-:W-:Y:S05]  /*05b0*/  WARPSYNC.ALL ;  /* 0x0000000000007948 */ /* 0x000fea0003800000 */
[----:B------:R-:W4:Y:S02]  /*05c0*/  LDC R5, c[0x0][0x22c] ;  /* 0x00008b00ff057b82 */ /* 0x000f240000000800 */
[----:B----4-:R-:W-:Y:S01]  /*05d0*/  VIADD R5, R5, 0xffffffff ;  /* 0xffffffff05057836 */ /* 0x010fe20000000000 */
[----:B------:R-:W-:Y:S06]  /*05e0*/  @P0 BRA `(.L_x_12) ;  /* 0x0000000000280947 */ /* 0x000fec0003800000 */
[----:B-123--:R-:W1:Y:S01]  /*05f0*/  S2R R2, SR_LANEID ;  /* 0x0000000000027919 */ /* 0x00ee620000000000 */
[----:B------:R-:W-:Y:S05]  /*0600*/  WARPSYNC.ALL ;  /* 0x0000000000007948 */ /* 0x000fea0003800000 */
[----:B-1----:R-:W-:-:S05]  /*0610*/  IMAD.SHL.U32 R7, R2, 0x4, RZ ;  /* 0x0000000402077824 */ /* 0x002fca00078e00ff */
[----:B------:R-:W1:Y:S01]  /*0620*/  LDS R9, [R7+UR8] ;  /* 0x0000000807097984 */ /* 0x000e620008000800 */
[----:B------:R-:W-:-:S05]  /*0630*/  IADD3 R2, P1, R7, UR16, RZ ;  /* 0x0000001007027c10 */ /* 0x000fca000ff3e0ff */
[----:B------:R-:W-:-:S05]  /*0640*/  IMAD.X R3, RZ, RZ, UR17, P1 ;  /* 0x00000011ff037e24 */ /* 0x000fca00088e06ff */
[----:B-1----:R4:W5:Y:S01]  /*0650*/  ATOMG.E.EXCH.STRONG.GPU PT, RZ, [R2], R9 ;  /* 0x0000000902ff73a8 */ /* 0x00296200041ee100 */
[----:B------:R-:W-:-:S04]  /*0660*/  DEPBAR {5,4,3,2,1,0} ;  /* 0x0000003f0000791a */ /* 0x000fc80000000000 */
[----:B------:R4:W-:Y:S01]  /*0670*/  UTMACCTL.IV [UR16] ;  /* 0x00000000100079b9 */ /* 0x0009e20008000000 */
[----:B------:R-:W-:Y:S01]  /*0680*/  NOP ;  /* 0x0000000000007918 */ /* 0x000fe20000000000 */
.L_x_12:
[----:B------:R-:W-:Y:S05]  /*0690*/  @P0 BRA `(.L_x_13) ;  /* 0x00000000000c0947 */ /* 0x000fea0003800000 */
[----:B------:R0:W-:Y:S01]  /*06a0*/  UTMACMDFLUSH ;  /* 0x00000000000079b7 */ /* 0x0001e20000000000 */
[----:B------:R-:W-:Y:S05]  /*06b0*/  @P0 BRA `(.L_x_13) ;  /* 0x0000000000040947 */ /* 0x000fea0003800000 */
[----:B------:R-:W-:-:S04]  /*06c0*/  DEPBAR.LE SB0, 0x0 ;  /* 0x000080000000791a */ /* 0x000fc80000000000 */
.L_x_13:
[----:B------:R-:W-:Y:S05]  /*06d0*/  WARPSYNC.ALL ;  /* 0x0000000000007948 */ /* 0x000fea0003800000 */
[----:B-----5:R-:W-:Y:S06]  /*06e0*/  BAR.SYNC.DEFER_BLOCKING 0x0 ;  /* 0x0000000000007b1d */ /* 0x020fec0000010000 */
[----:B------:R-:W-:Y:S02]  /*06f0*/  BSSY B1, `(.L_x_14) ;  /* 0x000000b000017945 */ /* 0x000fe40003800000 */
[----:B------:R-:W-:Y:S06]  /*0700*/  BAR.SYNC.DEFER_BLOCKING 0x0 ;  /* 0x0000000000007b1d */ /* 0x000fec0000010000 */
[----:B------:R5:W-:Y:S01]  /*0710*/  @!P0 STS [R14], RZ ;  /* 0x000000ff0e008388 */ /* 0x000be20000000800 */
[----:B------:R-:W-:Y:S01]  /*0720*/  NOP ;  /* 0x0000000000007918 */ /* 0x000fe20000000000 */
[----:B------:R-:W-:Y:S05]  /*0730*/  @P2 BRA `(.L_x_15) ;  /* 0x0000000000182947 */ /* 0x000fea0003800000 */
[----:B-1234-:R-:W1:Y:S01]  /*0740*/  LDS R2, [UR8+0x8] ;  /* 0x00000808ff027984 */ /* 0x01ee620008000800 */
[----:B------:R-:W2:Y:S01]  /*0750*/  LDC.64 R8, c[0x0][0x218] ;  /* 0x00008600ff087b82 */ /* 0x000ea20000000a00 */
[----:B------:R-:W-:Y:S02]  /*0760*/  IMAD.MOV.U32 R3, RZ, RZ, 0x70 ;  /* 0x00000070ff037424 */ /* 0x000fe400078e00ff */
[----:B--2---:R2:W-:Y:S03]  /*0770*/  STS.64 [UR8], R8 ;  /* 0x00000008ff007988 */ /* 0x0045e60008000a08 */
[----:B-1----:R-:W-:-:S05]  /*0780*/  LOP3.LUT R2, R2, 0x10, R3, 0xd8, !PT ;  /* 0x0000001002027812 */ /* 0x002fca00078ed803 */
[----:B------:R2:W-:Y:S02]  /*0790*/  STS [UR8+0x8], R2 ;  /* 0x00000802ff007988 */ /* 0x0005e40008000808 */
.L_x_15:
[----:B----4-:R-:W-:Y:S05]  /*07a0*/  BSYNC B1 ;  /* 0x0000000000017941 */ /* 0x010fea0003800000 */
.L_x_14:
[----:B------:R-:W-:Y:S04]  /*07b0*/  BSSY B1, `(.L_x_16) ;  /* 0x000000a000017945 */ /* 0x000fe80003800000 */
[----:B------:R-:W-:Y:S05]  /*07c0*/  @P2 BRA `(.L_x_17) ;  /* 0x0000000000202947 */ /* 0x000fea0003800000 */
[----:B-123--:R-:W1:Y:S01]  /*07d0*/  LDS R2, [UR8+0x34] ;  /* 0x00003408ff027984 */ /* 0x00ee620008000800 */
[----:B------:R-:W-:Y:S02]  /*07e0*/  IMAD.MOV.U32 R3, RZ, RZ, 0x3f000000 ;  /* 0x3f000000ff037424 */ /* 0x000fe400078e00ff */
[----:B------:R-:W-:Y:S01]  /*07f0*/  @!P2 IMAD.MOV.U32 R7, RZ, RZ, 0x1f ;  /* 0x0000001fff07a424 */ /* 0x000fe200078e00ff */
[----:B------:R-:W2:Y:S02]  /*0800*/  @!P2 LDS R8, [UR8+0x38] ;  /* 0x00003808ff08a984 */ /* 0x000ea40008000800 */
[----:B-1----:R-:W-:Y:S02]  /*0810*/  LOP3.LUT R2, R2, 0xff000000, R3, 0xb8, !PT ;  /* 0xff00000002027812 */ /* 0x002fe400078eb803 */
[----:B--2---:R-:W-:-:S03]  /*0820*/  @!P2 LOP3.LUT R3, R8, 0xff, R7, 0xb8, !PT ;  /* 0x000000ff0803a812 */ /* 0x004fc600078eb807 */
[----:B------:R4:W-:Y:S04]  /*0830*/  STS [UR8+0x34], R2 ;  /* 0x00003402ff007988 */ /* 0x0009e80008000808 */
[----:B------:R4:W-:Y:S02]  /*0840*/  @!P2 STS [UR8+0x38], R3 ;  /* 0x00003803ff00a988 */ /* 0x0009e40008000808 */
.L_x_17:
[----:B------:R-:W-:Y:S05]  /*0850*/  BSYNC B1 ;  /* 0x0000000000017941 */ /* 0x000fea0003800000 */
.L_x_16:
[----:B------:R-:W-:Y:S04]  /*0860*/  BSSY B1, `(.L_x_18) ;  /* 0x0000004000017945 */ /* 0x000fe80003800000 */
[----:B------:R-:W-:Y:S05]  /*0870*/  @P2 BRA `(.L_x_19) ;  /* 0x0000000000082947 */ /* 0x000fea0003800000 */
[----:B------:R1:W-:Y:S04]  /*0880*/  STS [UR8+0x24], R12 ;  /* 0x0000240cff007988 */ /* 0x0003e80008000808 */
[----:B------:R1:W-:Y:S02]  /*0890*/  STS [UR8+0x20], R5 ;  /* 0x00002005ff007988 */ /* 0x0003e40008000808 */
.L_x_19:
[----:B------:R-:W-:Y:S05]  /*08a0*/  BSYNC B1 ;  /* 0x0000000000017941 */ /* 0x000fea0003800000 */
.L_x_18:
[----:B------:R-:W-:Y:S04]  /*08b0*/  BSSY B1, `(.L_x_20) ;  /* 0x000000e000017945 */ /* 0x000fe80003800000 */
[----:B------:R-:W-:Y:S05]  /*08c0*/  @P2 BRA `(.L_x_21) ;  /* 0x0000000000302947 */ /* 0x000fea0003800000 */
[----:B----4-:R-:W4:Y:S01]  /*08d0*/  LDS R3, [UR8+0x34] ;  /* 0x00003408ff037984 */ /* 0x010f220008000800 */
[----:B-1----:R-:W1:Y:S03]  /*08e0*/  LDC.64 R12, c[0x0][0x240] ;  /* 0x00009000ff0c7b82 */ /* 0x002e660000000a00 */
[----:B--23--:R-:W2:Y:S01]  /*08f0*/  LDS R2, [UR8+0x1c] ;  /* 0x00001c08ff027984 */ /* 0x00cea20008000800 */
[C---:B-1----:R-:W-:Y:S01]  /*0900*/  SHF.L.U64.HI R8, R12.reuse, 0x1, R13 ;  /* 0x000000010c087819 */ /* 0x042fe2000001020d */
[----:B------:R-:W-:-:S03]  /*0910*/  IMAD.SHL.U32 R7, R12, 0x2, RZ ;  /* 0x000000020c077824 */ /* 0x000fc600078e00ff */
[--C-:B------:R-:W-:Y:S02]  /*0920*/  SHF.R.U32.HI R9, RZ, 0x4, R8.reuse ;  /* 0x00000004ff097819 */ /* 0x100fe40000011608 */
[----:B------:R-:W-:-:S05]  /*0930*/  SHF.R.U64 R7, R7, 0x4, R8 ;  /* 0x0000000407077819 */ /* 0x000fca0000001208 */
[----:B------:R1:W-:Y:S01]  /*0940*/  STS [UR8+0xc], R7 ;  /* 0x00000c07ff007988 */ /* 0x0003e20008000808 */
[----:B----4-:R-:W-:Y:S02]  /*0950*/  LOP3.LUT R3, R3, 0x7, RZ, 0xb8, !PT ;  /* 0x0000000703037812 */ /* 0x010fe400078eb8ff */
[----:B--2---:R-:W-:-:S03]  /*0960*/  LOP3.LUT R2, R2, 0xf, R9, 0xb8, !PT ;  /* 0x0000000f02027812 */ /* 0x004fc600078eb809 */
[----:B------:R1:W-:Y:S04]  /*0970*/  STS [UR8+0x34], R3 ;  /* 0x00003403ff007988 */ /* 0x0003e80008000808 */
[----:B------:R1:W-:Y:S02]  /*0980*/  STS [UR8+0x1c], R2 ;  /* 0x00001c02ff007988 */ /* 0x0003e40008000808 */
.L_x_21:
[----:B------:R-:W-:Y:S05]  /*0990*/  BSYNC B1 ;  /* 0x0000000000017941 */ /* 0x000fea0003800000 */
.L_x_20:
[----:B------:R-:W-:Y:S04]  /*09a0*/  BSSY B2, `(.L_x_22) ;  /* 0x000001a000027945 */ /* 0x000fe80003800000 */
[----:B------:R-:W-:Y:S04]  /*09b0*/  BSSY B1, `(.L_x_23) ;  /* 0x0000015000017945 */ /* 0x000fe80003800000 */
[----:B------:R-:W-:Y:S05]  /*09c0*/  @P2 BRA `(.L_x_24) ;  /* 0x0000000000202947 */ /* 0x000fea0003800000 */
[----:B-1234-:R-:W1:Y:S02]  /*09d0*/  LDS R2, [UR8+0x34] ;  /* 0x00003408ff027984 */ /* 0x01ee640008000800 */
[----:B-1----:R-:W-:-:S05]  /*09e0*/  LOP3.LUT R2, R2, 0x38, RZ, 0xb8, !PT ;  /* 0x0000003802027812 */ /* 0x002fca00078eb8ff */
[----:B------:R1:W-:Y:S01]  /*09f0*/  STS [UR8+0x34], R2 ;  /* 0x00003402ff007988 */ /* 0x0003e20008000808 */
[----:B------:R-:W-:Y:S05]  /*0a00*/  @P2 BRA `(.L_x_25) ;  /* 0x0000000000202947 */ /* 0x000fea0003800000 */
[----:B-1----:R-:W1:Y:S01]  /*0a10*/  LDS R2, [UR8+0x8] ;  /* 0x00000808ff027984 */ /* 0x002e620008000800 */
[----:B------:R-:W-:-:S05]  /*0a20*/  IMAD.MOV.U32 R3, RZ, RZ, 0x780 ;  /* 0x00000780ff037424 */ /* 0x000fca00078e00ff */
[----:B-1----:R-:W-:-:S05]  /*0a30*/  LOP3.LUT R2, R2, 0x500, R3, 0xd8, !PT ;  /* 0x0000050002027812 */ /* 0x002fca00078ed803 */
[----:B------:R1:W-:Y:S02]  /*0a40*/  STS [UR8+0x8], R2 ;  /* 0x00000802ff007988 */ /* 0x0003e40008000808 */
.L_x_24:
[----:B------:R-:W-:Y:S05]  /*0a50*/  @P2 BRA `(.L_x_26) ;  /* 0x0000000000282947 */ /* 0x000fea0003800000 */
[----:B-1234-:R-:W1:Y:S02]  /*0a60*/  LDS R2, [UR8+0x8] ;  /* 0x00000808ff027984 */ /* 0x01ee640008000800 */
[----:B-1----:R-:W-:-:S05]  /*0a70*/  LOP3.LUT R2, R2, 0x1800, RZ, 0xb8, !PT ;  /* 0x0000180002027812 */ /* 0x002fca00078eb8ff */
[----:B------:R2:W-:Y:S02]  /*0a80*/  STS [UR8+0x8], R2 ;  /* 0x00000802ff007988 */ /* 0x0005e40008000808 */
.L_x_25:
[----:B------:R-:W-:Y:S05]  /*0a90*/  @P2 BREAK B1 ;  /* 0x0000000000012942 */ /* 0x000fea0003800000 */
[----:B------:R-:W-:Y:S05]  /*0aa0*/  @P2 BRA `(.L_x_27) ;  /* 0x0000000000242947 */ /* 0x000fea0003800000 */
[----:B-12---:R-:W1:Y:S01]  /*0ab0*/  LDS R2, [UR8+0x8] ;  /* 0x00000808ff027984 */ /* 0x006e620008000800 */
[----:B------:R-:W-:-:S05]  /*0ac0*/  IMAD.MOV.U32 R3, RZ, RZ, 0x6000 ;  /* 0x00006000ff037424 */ /* 0x000fca00078e00ff */
[----:B-1----:R-:W-:-:S04]  /*0ad0*/  LOP3.LUT R2, R2, 0x6000, R3, 0xd8, !PT ;  /* 0x0000600002027812 */ /* 0x002fc800078ed803 */
[----:B------:R-:W-:-:S05]  /*0ae0*/  LOP3.LUT R2, R2, 0x400000, RZ, 0xb8, !PT ;  /* 0x0040000002027812 */ /* 0x000fca00078eb8ff */
[----:B------:R1:W-:Y:S02]  /*0af0*/  STS [UR8+0x8], R2 ;  /* 0x00000802ff007988 */ /* 0x0003e40008000808 */
.L_x_26:
[----:B------:R-:W-:Y:S05]  /*0b00*/  BSYNC B1 ;  /* 0x0000000000017941 */ /* 0x000fea0003800000 */
.L_x_23:
[----:B-1234-:R-:W1:Y:S02]  /*0b10*/  @!P2 LDS R2, [UR8+0x8] ;  /* 0x00000808ff02a984 */ /* 0x01ee640008000800 */
[----:B-1----:R-:W-:-:S05]  /*0b20*/  @!P2 LOP3.LUT R2, R2, 0x8000, RZ, 0xb8, !PT ;  /* 0x000080000202a812 */ /* 0x002fca00078eb8ff */
[----:B------:R3:W-:Y:S02]  /*0b30*/  @!P2 STS [UR8+0x8], R2 ;  /* 0x00000802ff00a988 */ /* 0x0007e40008000808 */
.L_x_27:
[----:B------:R-:W-:Y:S05]  /*0b40*/  BSYNC B2 ;  /* 0x0000000000027941 */ /* 0x000fea0003800000 */
.L_x_22:
[----:B------:R-:W-:Y:S05]  /*0b50*/  WARPSYNC.ALL ;  /* 0x0000000000007948 */ /* 0x000fea0003800000 */
[----:B------:R-:W-:-:S04]  /*0b60*/  UIADD3 UR19, UR4, 0x80, URZ ;  /* 0x0000008004137890 */ /* 0x000fc8000fffe03f */
[----:B------:R-:W-:-:S04]  /*0b70*/  UIADD3 UR18, UP0, UR19, UR20, URZ ;  /* 0x0000001413127290 */ /* 0x000fc8000ff1e03f */
[----:B------:R-:W-:Y:S01]  /*0b80*/  ULEA.HI.X.SX32 UR19, UR19, UR21, 0x1, UP0 ;  /* 0x0000001513137291 */ /* 0x000fe200080f0e3f */
[----:B------:R-:W-:Y:S11]  /*0b90*/  @P0 BRA `(.L_x_28) ;  /* 0x0000000000280947 */ /* 0x000ff60003800000 */
[----:B-123--:R-:W1:Y:S01]  /*0ba0*/  S2R R2, SR_LANEID ;  /* 0x0000000000027919 */ /* 0x00ee620000000000 */
[----:B------:R-:W-:Y:S05]  /*0bb0*/  WARPSYNC.ALL ;  /* 0x0000000000007948 */ /* 0x000fea0003800000 */
[----:B-1----:R-:W-:-:S05]  /*0bc0*/  IMAD.SHL.U32 R8, R2, 0x4, RZ ;  /* 0x0000000402087824 */ /* 0x002fca00078e00ff */
[----:B------:R-:W1:Y:S01]  /*0bd0*/  LDS R7, [R8+UR8] ;  /* 0x0000000808077984 */ /* 0x000e620008000800 */
[----:B------:R-:W-:-:S05]  /*0be0*/  IADD3 R2, P1, R8, UR18, RZ ;  /* 0x0000001208027c10 */ /* 0x000fca000ff3e0ff */
[----:B------:R-:W-:-:S05]  /*0bf0*/  IMAD.X R3, RZ, RZ, UR19, P1 ;  /* 0x00000013ff037e24 */ /* 0x000fca00088e06ff */
[----:B-1----:R4:W2:Y:S01]  /*0c00*/  ATOMG.E.EXCH.STRONG.GPU PT, RZ, [R2], R7 ;  /* 0x0000000702ff73a8 */ /* 0x0028a200041ee100 */
[----:B------:R-:W-:-:S04]  /*0c10*/  DEPBAR {5,4,3,2,1,0} ;  /* 0x0000003f0000791a */ /* 0x000fc80000000000 */
[----:B------:R4:W-:Y:S01]  /*0c20*/  UTMACCTL.IV [UR18] ;  /* 0x00000000120079b9 */ /* 0x0009e20008000000 */
[----:B------:R-:W-:Y:S01]  /*0c30*/  NOP ;  /* 0x0000000000007918 */ /* 0x000fe20000000000 */
.L_x_28:
[----:B------:R-:W-:Y:S05]  /*0c40*/  @P0 BRA `(.L_x_29) ;  /* 0x00000000000c0947 */ /* 0x000fea0003800000 */
[----:B------:R0:W-:Y:S01]  /*0c50*/  UTMACMDFLUSH ;  /* 0x00000000000079b7 */ /* 0x0001e20000000000 */
[----:B------:R-:W-:Y:S05]  /*0c60*/  @P0 BRA `(.L_x_29) ;  /* 0x0000000000040947 */ /* 0x000fea0003800000 */
[----:B------:R-:W-:-:S04]  /*0c70*/  DEPBAR.LE SB0, 0x0 ;  /* 0x000080000000791a */ /* 0x000fc80000000000 */
.L_x_29:
[----:B------:R-:W-:Y:S05]  /*0c80*/  WARPSYNC.ALL ;  /* 0x0000000000007948 */ /* 0x000fea0003800000 */
[----:B--2---:R-:W-:Y:S06]  /*0c90*/  BAR.SYNC.DEFER_BLOCKING 0x0 ;  /* 0x0000000000007b1d */ /* 0x004fec0000010000 */
[----:B------:R-:W-:Y:S02]  /*0ca0*/  BSSY B2, `(.L_x_30) ;  /* 0x000000b000027945 */ /* 0x000fe40003800000 */
[----:B------:R-:W-:Y:S06]  /*0cb0*/  BAR.SYNC.DEFER_BLOCKING 0x0 ;  /* 0x0000000000007b1d */ /* 0x000fec0000010000 */
[----:B------:R2:W-:Y:S01]  /*0cc0*/  @!P0 STS [R14], RZ ;  /* 0x000000ff0e008388 */ /* 0x0005e20000000800 */
[----:B------:R-:W-:Y:S01]  /*0cd0*/  NOP ;  /* 0x0000000000007918 */ /* 0x000fe20000000000 */
[----:B------:R-:W-:Y:S05]  /*0ce0*/  @P2 BRA `(.L_x_31) ;  /* 0x0000000000182947 */ /* 0x000fea0003800000 */
[----:B-1-34-:R-:W1:Y:S01]  /*0cf0*/  LDS R2, [UR8+0x8] ;  /* 0x00000808ff027984 */ /* 0x01ae620008000800 */
[----:B------:R-:W3:Y:S01]  /*0d00*/  LDC.64 R8, c[0x0][0x220] ;  /* 0x00008800ff087b82 */ /* 0x000ee20000000a00 */
[----:B------:R-:W-:Y:S02]  /*0d10*/  IMAD.MOV.U32 R3, RZ, RZ, 0x70 ;  /* 0x00000070ff037424 */ /* 0x000fe400078e00ff */
[----:B---3--:R3:W-:Y:S03]  /*0d20*/  STS.64 [UR8], R8 ;  /* 0x00000008ff007988 */ /* 0x0087e60008000a08 */
[----:B-1----:R-:W-:-:S05]  /*0d30*/  LOP3.LUT R2, R2, 0x10, R3, 0xd8, !PT ;  /* 0x0000001002027812 */ /* 0x002fca00078ed803 */
[----:B------:R3:W-:Y:S02]  /*0d40*/  STS [UR8+0x8], R2 ;  /* 0x00000802ff007988 */ /* 0x0007e40008000808 */
.L_x_31:
[----:B----4-:R-:W-:Y:S05]  /*0d50*/  BSYNC B2 ;  /* 0x0000000000027941 */ /* 0x010fea0003800000 */
.L_x_30:
[----:B------:R-:W-:Y:S04]  /*0d60*/  BSSY B3, `(.L_x_32) ;  /* 0x0000011000037945 */ /* 0x000fe80003800000 */
[----:B------:R-:W-:Y:S04]  /*0d70*/  BSSY B2, `(.L_x_33) ;  /* 0x000000e000027945 */ /* 0x000fe80003800000 */
[----:B------:R-:W-:Y:S05]  /*0d80*/  @P2 BRA `(.L_x_34) ;  /* 0x0000000000242947 */ /* 0x000fea0003800000 */
[----:B-1-3--:R-:W1:Y:S01]  /*0d90*/  LDS R2, [UR8+0x34] ;  /* 0x00003408ff027984 */ /* 0x00ae620008000800 */
[----:B------:R-:W-:-:S05]  /*0da0*/  IMAD.MOV.U32 R3, RZ, RZ, 0x3f000000 ;  /* 0x3f000000ff037424 */ /* 0x000fca00078e00ff */
[----:B-1----:R-:W-:-:S05]  /*0db0*/  LOP3.LUT R2, R2, 0xff000000, R3, 0xb8, !PT ;  /* 0xff00000002027812 */ /* 0x002fca00078eb803 */
[----:B------:R1:W-:Y:S01]  /*0dc0*/  STS [UR8+0x34], R2 ;  /* 0x00003402ff007988 */ /* 0x0003e20008000808 */
[----:B------:R-:W-:Y:S05]  /*0dd0*/  @P2 BRA `(.L_x_35) ;  /* 0x00000000001c2947 */ /* 0x000fea0003800000 */
[----:B-1----:R-:W1:Y:S01]  /*0de0*/  LDS R2, [UR8+0x38] ;  /* 0x00003808ff027984 */ /* 0x002e620008000800 */
[----:B------:R-:W-:-:S05]  /*0df0*/  IMAD.MOV.U32 R3, RZ, RZ, 0x7f ;  /* 0x0000007fff037424 */ /* 0x000fca00078e00ff */
[----:B-1----:R-:W-:-:S05]  /*0e00*/  LOP3.LUT R2, R2, 0xff, R3, 0xb8, !PT ;  /* 0x000000ff02027812 */ /* 0x002fca00078eb803 */
[----:B------:R4:W-:Y:S02]  /*0e10*/  STS [UR8+0x38], R2 ;  /* 0x00003802ff007988 */ /* 0x0009e40008000808 */
.L_x_34:
[----:B------:R-:W-:Y:S05]  /*0e20*/  @P2 BREAK B2 ;  /* 0x0000000000022942 */ /* 0x000fea0003800000 */
[----:B------:R-:W-:Y:S05]  /*0e30*/  @P2 BRA `(.L_x_36) ;  /* 0x00000000000c2947 */ /* 0x000fea0003800000 */
[----:B------:R1:W-:Y:S02]  /*0e40*/  STS [UR8+0x20], R5 ;  /* 0x00002005ff007988 */ /* 0x0003e40008000808 */
.L_x_35:
[----:B------:R-:W-:Y:S05]  /*0e50*/  BSYNC B2 ;  /* 0x0000000000027941 */ /* 0x000fea0003800000 */
.L_x_33:
[----:B------:R1:W-:Y:S02]  /*0e60*/  @!P2 STS [UR8+0x24], R4 ;  /* 0x00002404ff00a988 */ /* 0x0003e40008000808 */
.L_x_36:
[----:B------:R-:W-:Y:S05]  /*0e70*/  BSYNC B3 ;  /* 0x0000000000037941 */ /* 0x000fea0003800000 */
.L_x_32:
[----:B------:R-:W-:Y:S05]  /*0e80*/  WARPSYNC.ALL ;  /* 0x0000000000007948 */ /* 0x000fea0003800000 */
[----:B------:R-:W-:Y:S04]  /*0e90*/  BSSY B3, `(.L_x_37) ;  /* 0x000000e000037945 */ /* 0x000fe80003800000 */
[----:B------:R-:W-:Y:S05]  /*0ea0*/  @P2 BRA `(.L_x_38) ;  /* 0x0000000000302947 */ /* 0x000fea0003800000 */
[----:B------:R-:W5:Y:S01]  /*0eb0*/  LDS R3, [UR8+0x34] ;  /* 0x00003408ff037984 */ /* 0x000f620008000800 */
[----:B-1----:R-:W1:Y:S03]  /*0ec0*/  LDC.64 R4, c[0x0][0x248] ;  /* 0x00009200ff047b82 */ /* 0x002e660000000a00 */
[----:B---34-:R-:W3:Y:S01]  /*0ed0*/  LDS R2, [UR8+0x1c] ;  /* 0x00001c08ff027984 */ /* 0x018ee20008000800 */
[C---:B-1----:R-:W-:Y:S01]  /*0ee0*/  SHF.L.U64.HI R5, R4.reuse, 0x1, R5 ;  /* 0x0000000104057819 */ /* 0x042fe20000010205 */
[----:B------:R-:W-:-:S03]  /*0ef0*/  IMAD.SHL.U32 R4, R4, 0x2, RZ ;  /* 0x0000000204047824 */ /* 0x000fc600078e00ff */
[--C-:B------:R-:W-:Y:S02]  /*0f00*/  SHF.R.U32.HI R7, RZ, 0x4, R5.reuse ;  /* 0x00000004ff077819 */ /* 0x100fe40000011605 */
[----:B------:R-:W-:-:S05]  /*0f10*/  SHF.R.U64 R4, R4, 0x4, R5 ;  /* 0x0000000404047819 */ /* 0x000fca0000001205 */
[----:B------:R1:W-:Y:S01]  /*0f20*/  STS [UR8+0xc], R4 ;  /* 0x00000c04ff007988 */ /* 0x0003e20008000808 */
[----:B-----5:R-:W-:Y:S02]  /*0f30*/  LOP3.LUT R3, R3, 0x7, RZ, 0xb8, !PT ;  /* 0x0000000703037812 */ /* 0x020fe400078eb8ff */
[----:B---3--:R-:W-:-:S03]  /*0f40*/  LOP3.LUT R2, R2, 0xf, R7, 0xb8, !PT ;  /* 0x0000000f02027812 */ /* 0x008fc600078eb807 */
[----:B------:R1:W-:Y:S04]  /*0f50*/  STS [UR8+0x34], R3 ;  /* 0x00003403ff007988 */ /* 0x0003e80008000808 */
[----:B------:R1:W-:Y:S02]  /*0f60*/  STS [UR8+0x1c], R2 ;  /* 0x00001c02ff007988 */ /* 0x0003e40008000808 */
.L_x_38:
[----:B------:R-:W-:Y:S05]  /*0f70*/  BSYNC B3 ;  /* 0x0000000000037941 */ /* 0x000fea0003800000 */
.L_x_37:
[----:B------:R-:W-:Y:S04]  /*0f80*/  BSSY B3, `(.L_x_39) ;  /* 0x000001a000037945 */ /* 0x000fe80003800000 */
[----:B------:R-:W-:Y:S04]  /*0f90*/  BSSY B4, `(.L_x_40) ;  /* 0x0000015000047945 */ /* 0x000fe80003800000 */
[----:B------:R-:W-:Y:S05]  /*0fa0*/  @P2 BRA `(.L_x_41) ;  /* 0x0000000000202947 */ /* 0x000fea0003800000 */
[----:B-1-34-:R-:W1:Y:S02]  /*0fb0*/  LDS R2, [UR8+0x34] ;  /* 0x00003408ff027984 */ /* 0x01ae640008000800 */
[----:B-1----:R-:W-:-:S05]  /*0fc0*/  LOP3.LUT R2, R2, 0x38, RZ, 0xb8, !PT ;  /* 0x0000003802027812 */ /* 0x002fca00078eb8ff */
[----:B------:R1:W-:Y:S01]  /*0fd0*/  STS [UR8+0x34], R2 ;  /* 0x00003402ff007988 */ /* 0x0003e20008000808 */
[----:B------:R-:W-:Y:S05]  /*0fe0*/  @P2 BRA `(.L_x_42) ;  /* 0x0000000000202947 */ /* 0x000fea0003800000 */
[----:B-1----:R-:W1:Y:S01]  /*0ff0*/  LDS R2, [UR8+0x8] ;  /* 0x00000808ff027984 */ /* 0x002e620008000800 */
[----:B------:R-:W-:-:S05]  /*1000*/  IMAD.MOV.U32 R3, RZ, RZ, 0x780 ;  /* 0x00000780ff037424 */ /* 0x000fca00078e00ff */
[----:B-1----:R-:W-:-:S05]  /*1010*/  LOP3.LUT R2, R2, 0x500, R3, 0xd8, !PT ;  /* 0x0000050002027812 */ /* 0x002fca00078ed803 */
[----:B------:R1:W-:Y:S02]  /*1020*/  STS [UR8+0x8], R2 ;  /* 0x00000802ff007988 */ /* 0x0003e40008000808 */
.L_x_41:
[----:B------:R-:W-:Y:S05]  /*1030*/  @P2 BRA `(.L_x_43) ;  /* 0x0000000000282947 */ /* 0x000fea0003800000 */
[----:B-1-34-:R-:W1:Y:S02]  /*1040*/  LDS R2, [UR8+0x8] ;  /* 0x00000808ff027984 */ /* 0x01ae640008000800 */
[----:B-1----:R-:W-:-:S05]  /*1050*/  LOP3.LUT R2, R2, 0x1800, RZ, 0xb8, !PT ;  /* 0x0000180002027812 */ /* 0x002fca00078eb8ff */
[----:B------:R3:W-:Y:S02]  /*1060*/  STS [UR8+0x8], R2 ;  /* 0x00000802ff007988 */ /* 0x0007e40008000808 */
.L_x_42:
[----:B------:R-:W-:Y:S05]  /*1070*/  @P2 BREAK B4 ;  /* 0x0000000000042942 */ /* 0x000fea0003800000 */
[----:B------:R-:W-:Y:S05]  /*1080*/  @P2 BRA `(.L_x_44) ;  /* 0x0000000000242947 */ /* 0x000fea0003800000 */
[----:B-1-3--:R-:W1:Y:S01]  /*1090*/  LDS R2, [UR8+0x8] ;  /* 0x00000808ff027984 */ /* 0x00ae620008000800 */
[----:B------:R-:W-:-:S05]  /*10a0*/  IMAD.MOV.U32 R3, RZ, RZ, 0x6000 ;  /* 0x00006000ff037424 */ /* 0x000fca00078e00ff */
[----:B-1----:R-:W-:-:S04]  /*10b0*/  LOP3.LUT R2, R2, 0x6000, R3, 0xd8, !PT ;  /* 0x0000600002027812 */ /* 0x002fc800078ed803 */
[----:B------:R-:W-:-:S05]  /*10c0*/  LOP3.LUT R2, R2, 0x400000, RZ, 0xb8, !PT ;  /* 0x0040000002027812 */ /* 0x000fca00078eb8ff */
[----:B------:R1:W-:Y:S02]  /*10d0*/  STS [UR8+0x8], R2 ;  /* 0x00000802ff007988 */ /* 0x0003e40008000808 */
.L_x_43:
[----:B------:R-:W-:Y:S05]  /*10e0*/  BSYNC B4 ;  /* 0x0000000000047941 */ /* 0x000fea0003800000 */
.L_x_40:
[----:B-1-34-:R-:W1:Y:S02]  /*10f0*/  @!P2 LDS R2, [UR8+0x8] ;  /* 0x00000808ff02a984 */ /* 0x01ae640008000800 */
[----:B-1----:R-:W-:-:S05]  /*1100*/  @!P2 LOP3.LUT R2, R2, 0x8000, RZ, 0xb8, !PT ;  /* 0x000080000202a812 */ /* 0x002fca00078eb8ff */
[----:B------:R4:W-:Y:S02]  /*1110*/  @!P2 STS [UR8+0x8], R2 ;  /* 0x00000802ff00a988 */ /* 0x0009e40008000808 */
.L_x_44:
[----:B------:R-:W-:Y:S05]  /*1120*/  BSYNC B3 ;  /* 0x0000000000037941 */ /* 0x000fea0003800000 */
.L_x_39:
[----:B------:R-:W-:Y:S05]  /*1130*/  WARPSYNC.ALL ;  /* 0x0000000000007948 */ /* 0x000fea0003800000 */
[----:B------:R-:W-:Y:S01]  /*1140*/  UIADD3 UR4, UR4, 0x100, URZ ;  /* 0x0000010004047890 */ /* 0x000fe2000fffe03f */
[----:B------:R-:W-:Y:S01]  /*1150*/  ISETP.GE.AND P1, PT, R15, 0x1, PT ;  /* 0x000000010f00780c */ /* 0x000fe20003f26270 */
[----:B------:R-:W-:Y:S01]  /*1160*/  IMAD.MOV.U32 R24, RZ, RZ, RZ ;  /* 0x000000ffff187224 */ /* 0x000fe200078e00ff */
[----:B------:R-:W-:Y:S01]  /*1170*/  SHF.R.U32.HI R7, RZ, 0x5, R0 ;  /* 0x00000005ff077819 */ /* 0x000fe20000011600 */
[----:B------:R-:W-:-:S04]  /*1180*/  UIADD3 UR20, UP0, UR4, UR20, URZ ;  /* 0x0000001404147290 */ /* 0x000fc8000ff1e03f */
[----:B------:R-:W-:Y:S01]  /*1190*/  ULEA.HI.X.SX32 UR26, UR4, UR21, 0x1, UP0 ;  /* 0x00000015041a7291 */ /* 0x000fe200080f0e3f */
[----:B------:R-:W-:Y:S11]  /*11a0*/  @P0 BRA `(.L_x_45) ;  /* 0x00000000002c0947 */ /* 0x000ff60003800000 */
[----:B-1-34-:R-:W1:Y:S01]  /*11b0*/  S2R R2, SR_LANEID ;  /* 0x0000000000027919 */ /* 0x01ae620000000000 */
[----:B------:R-:W-:Y:S05]  /*11c0*/  WARPSYNC.ALL ;  /* 0x0000000000007948 */ /* 0x000fea0003800000 */
[----:B-1----:R-:W-:-:S05]  /*11d0*/  IMAD.SHL.U32 R4, R2, 0x4, RZ ;  /* 0x0000000402047824 */ /* 0x002fca00078e00ff */
[----:B------:R-:W1:Y:S01]  /*11e0*/  LDS R5, [R4+UR8] ;  /* 0x0000000804057984 */ /* 0x000e620008000800 */
[----:B------:R-:W-:Y:S01]  /*11f0*/  IADD3 R2, P3, R4, UR20, RZ ;  /* 0x0000001404027c10 */ /* 0x000fe2000ff7e0ff */
[----:B------:R-:W-:-:S04]  /*1200*/  UMOV UR21, UR26 ;  /* 0x0000001a00157c82 */ /* 0x000fc80008000000 */
[----:B------:R-:W-:-:S05]  /*1210*/  IMAD.X R3, RZ, RZ, UR26, P3 ;  /* 0x0000001aff037e24 */ /* 0x000fca00098e06ff */
[----:B-1----:R1:W3:Y:S01]  /*1220*/  ATOMG.E.EXCH.STRONG.GPU PT, RZ, [R2], R5 ;  /* 0x0000000502ff73a8 */ /* 0x0022e200041ee100 */
[----:B------:R-:W-:-:S04]  /*1230*/  DEPBAR {5,4,3,2,1,0} ;  /* 0x0000003f0000791a */ /* 0x000fc80000000000 */
[----:B------:R1:W-:Y:S01]  /*1240*/  UTMACCTL.IV [UR20] ;  /* 0x00000000140079b9 */ /* 0x0003e20008000000 */
[----:B------:R-:W-:Y:S01]  /*1250*/  NOP ;  /* 0x0000000000007918 */ /* 0x000fe20000000000 */
.L_x_45:
[----:B------:R-:W-:Y:S05]  /*1260*/  @P0 BRA `(.L_x_46) ;  /* 0x00000000000c0947 */ /* 0x000fea0003800000 */
[----:B------:R0:W-:Y:S01]  /*1270*/  UTMACMDFLUSH ;  /* 0x00000000000079b7 */ /* 0x0001e20000000000 */
[----:B------:R-:W-:Y:S05]  /*1280*/  @P0 BRA `(.L_x_46) ;  /* 0x0000000000040947 */ /* 0x000fea0003800000 */
[----:B------:R-:W-:-:S04]  /*1290*/  DEPBAR.LE SB0, 0x0 ;  /* 0x000080000000791a */ /* 0x000fc80000000000 */
.L_x_46:
[----:B------:R-:W-:Y:S05]  /*12a0*/  WARPSYNC.ALL ;  /* 0x0000000000007948 */ /* 0x000fea0003800000 */
[----:B---3--:R-:W-:Y:S01]  /*12b0*/  BAR.SYNC.DEFER_BLOCKING 0x0 ;  /* 0x0000000000007b1d */ /* 0x008fe20000010000 */
[----:B------:R-:W-:Y:S01]  /*12c0*/  R2UR UR24, R7 ;  /* 0x00000000071872ca */ /* 0x000fe200000e0000 */
[----:B-1----:R-:W-:Y:S01]  /*12d0*/  USHF.L.U32 UR21, UR25, 0x7, URZ ;  /* 0x0000000719157899 */ /* 0x002fe2000800063f */
[----:B------:R-:W-:Y:S01]  /*12e0*/  IMAD.MOV.U32 R25, RZ, RZ, RZ ;  /* 0x000000ffff197224 */ /* 0x000fe200078e00ff */
[----:B------:R-:W-:Y:S01]  /*12f0*/  USHF.L.U32 UR11, UR27, 0x7, URZ ;  /* 0x000000071b0b7899 */ /* 0x000fe2000800063f */
[----:B------:R-:W-:Y:S01]  /*1300*/  CS2R R26, SRZ ;  /* 0x00000000001a7805 */ /* 0x000fe2000001ff00 */
[----:B------:R-:W-:Y:S01]  /*1310*/  VOTEU.ALL UP0, P2 ;  /* 0x00000000003f7886 */ /* 0x000fe20001000000 */
[----:B------:R-:W-:Y:S01]  /*1320*/  UMOV UR4, 0x1 ;  /* 0x0000000100047882 */ /* 0x000fe20000000000 */
[----:B------:R-:W-:-:S02]  /*1330*/  CS2R R28, SRZ ;  /* 0x00000000001c7805 */ /* 0x000fc4000001ff00 */
[----:B------:R-:W-:Y:S02]  /*1340*/  CS2R R30, SRZ ;  /* 0x00000000001e7805 */ /* 0x000fe4000001ff00 */
[----:B------:R-:W-:Y:S01]  /*1350*/  CS2R R32, SRZ ;  /* 0x0000000000207805 */ /* 0x000fe2000001ff00 */
[----:B------:R-:W-:-:S04]  /*1360*/  @!UP0 UIADD3 UR4, -UR4, 0x100000, URZ ;  /* 0x0010000004048890 */ /* 0x000fc8000fffe13f */
[----:B------:R-:W-:Y:S02]  /*1370*/  @!UP0 USHF.L.U32 UR5, UR4, 0xb, URZ ;  /* 0x0000000b04058899 */ /* 0x000fe4000800063f */
[----:B------:R-:W-:Y:S01]  /*1380*/  @!UP0 USHF.L.U32 UR4, UR4, 0x1, URZ ;  /* 0x0000000104048899 */ /* 0x000fe2000800063f */
[----:B------:R-:W-:Y:S01]  /*1390*/  CS2R R34, SRZ ;  /* 0x0000000000227805 */ /* 0x000fe2000001ff00 */
[----:B------:R-:W-:Y:S01]  /*13a0*/  VOTEU.ALL UP0, P2 ;  /* 0x00000000003f7886 */ /* 0x000fe20001000000 */
[----:B------:R-:W-:Y:S02]  /*13b0*/  CS2R R36, SRZ ;  /* 0x0000000000247805 */ /* 0x000fe4000001ff00 */
[----:B------:R-:W-:Y:S02]  /*13c0*/  CS2R R38, SRZ ;  /* 0x0000000000267805 */ /* 0x000fe4000001ff00 */
[----:B------:R-:W-:Y:S02]  /*13d0*/  CS2R R40, SRZ ;  /* 0x0000000000287805 */ /* 0x000fe4000001ff00 */
[----:B------:R-:W-:-:S02]  /*13e0*/  CS2R R42, SRZ ;  /* 0x00000000002a7805 */ /* 0x000fc4000001ff00 */
[----:B------:R-:W-:Y:S02]  /*13f0*/  CS2R R44, SRZ ;  /* 0x00000000002c7805 */ /* 0x000fe4000001ff00 */
[----:B------:R-:W-:Y:S02]  /*1400*/  CS2R R46, SRZ ;  /* 0x00000000002e7805 */ /* 0x000fe4000001ff00 */
[----:B------:R-:W-:Y:S02]  /*1410*/  CS2R R48, SRZ ;  /* 0x0000000000307805 */ /* 0x000fe4000001ff00 */
[----:B------:R-:W-:Y:S02]  /*1420*/  CS2R R50, SRZ ;  /* 0x0000000000327805 */ /* 0x000fe4000001ff00 */
[----:B------:R-:W-:Y:S02]  /*1430*/  CS2R R52, SRZ ;  /* 0x0000000000347805 */ /* 0x000fe4000001ff00 */
[----:B------:R-:W-:Y:S01]  /*1440*/  CS2R R54, SRZ ;  /* 0x0000000000367805 */ /* 0x000fe2000001ff00 */
[----:B------:R-:W1:Y:S02]  /*1450*/  FENCE.VIEW.ASYNC.S ;  /* 0x00000000000073c6 */ /* 0x000e640000000000 */
[----:B-1----:R1:W3:Y:S01]  /*1460*/  @!UP0 SYNCS.EXCH.64 URZ, [UR8+0x4000], UR4 ;  /* 0x00400004083f85b2 */ /* 0x0022e20008000100 */
[----:B------:R-:W-:-:S02]  /*1470*/  CS2R R56, SRZ ;  /* 0x0000000000387805 */ /* 0x000fc4000001ff00 */
[----:B------:R-:W-:Y:S02]  /*1480*/  CS2R R58, SRZ ;  /* 0x00000000003a7805 */ /* 0x000fe4000001ff00 */
[----:B------:R-:W-:Y:S02]  /*1490*/  CS2R R60, SRZ ;  /* 0x00000000003c7805 */ /* 0x000fe4000001ff00 */
        /* <DEDUP_REMOVED lines=12> */
[----:B------:R-:W-:Y:S01]  /*1560*/  CS2R R86, SRZ ;  /* 0x0000000000567805 */ /* 0x000fe2000001ff00 */
[----:B-1----:R-:W-:Y:S06]  /*1570*/  @!P1 BRA `(.L_x_47) ;  /* 0x0000000400789947 */ /* 0x002fec0003800000 */
[----:B------:R-:W-:Y:S01]  /*1580*/  UIADD3 UR4, UR8, 0x2000, URZ ;  /* 0x0000200008047890 */ /* 0x000fe2000fffe03f */
[----:B------:R-:W-:Y:S02]  /*1590*/  CS2R R24, SRZ ;  /* 0x0000000000187805 */ /* 0x000fe4000001ff00 */
[----:B------:R-:W-:Y:S02]  /*15a0*/  CS2R R26, SRZ ;  /* 0x00000000001a7805 */ /* 0x000fe4000001ff00 */
[----:B------:R-:W-:Y:S01]  /*15b0*/  CS2R R28, SRZ ;  /* 0x00000000001c7805 */ /* 0x000fe2000001ff00 */
[----:B------:R-:W-:Y:S01]  /*15c0*/  USHF.R.U32.HI UR4, URZ, 0x4, UR4 ;  /* 0x000000043f047899 */ /* 0x000fe20008011604 */
[----:B------:R-:W-:Y:S02]  /*15d0*/  CS2R R30, SRZ ;  /* 0x00000000001e7805 */ /* 0x000fe4000001ff00 */
[----:B------:R-:W-:Y:S02]  /*15e0*/  CS2R R32, SRZ ;  /* 0x0000000000207805 */ /* 0x000fe4000001ff00 */
[----:B------:R-:W-:Y:S01]  /*15f0*/  CS2R R34, SRZ ;  /* 0x0000000000227805 */ /* 0x000fe2000001ff00 */
[----:B------:R-:W-:Y:S01]  /*1600*/  USGXT.U32 UR4, UR4, 0xe ;  /* 0x0000000e0404789a */ /* 0x000fe20008000000 */
        /* <DEDUP_REMOVED lines=25> */
[----:B------:R-:W-:Y:S01]  /*17a0*/  CS2R R86, SRZ ;  /* 0x0000000000567805 */ /* 0x000fe2000001ff00 */
[----:B------:R-:W-:Y:S01]  /*17b0*/  UMOV UR6, 0x1000080 ;  /* 0x0100008000067882 */ /* 0x000fe20000000000 */
[----:B------:R-:W-:Y:S01]  /*17c0*/  UMOV UR7, 0x40000040 ;  /* 0x4000004000077882 */ /* 0x000fe20000000000 */
[----:B------:R-:W-:Y:S01]  /*17d0*/  UMOV UR5, URZ ;  /* 0x0000003f00057c82 */ /* 0x000fe20008000000 */
[----:B------:R-:W-:Y:S02]  /*17e0*/  ULOP3.LUT UR28, UR4, 0x1000000, URZ, 0xfc, !UPT ;  /* 0x01000000041c7892 */ /* 0x000fe4000f8efc3f */
[----:B------:R-:W-:Y:S01]  /*17f0*/  UIADD3.64 UR6, UR4, UR6, URZ ;  /* 0x0000000604067297 */ /* 0x000fe2000fffe03f */
[----:B------:R-:W-:-:S11]  /*1800*/  UMOV UR10, URZ ;  /* 0x0000003f000a7c82 */ /* 0x000fd60008000000 */
.L_x_49:
[----:B---3--:R-:W-:Y:S01]  /*1810*/  BAR.SYNC.DEFER_BLOCKING 0x0 ;  /* 0x0000000000007b1d */ /* 0x008fe20000010000 */
[----:B----4-:R-:W-:Y:S01]  /*1820*/  @!P2 IMAD.MOV.U32 R2, RZ, RZ, 0x4000 ;  /* 0x00004000ff02a424 */ /* 0x010fe200078e00ff */
[----:B------:R-:W-:Y:S02]  /*1830*/  ELECT P0, URZ, PT ;  /* 0x00000000003f782f */ /* 0x000fe40003800000 */
[----:B------:R-:W-:Y:S02]  /*1840*/  ELECT P1, URZ, PT ;  /* 0x00000000003f782f */ /* 0x000fe40003820000 */
[C---:B------:R-:W-:Y:S01]  /*1850*/  ISETP.LT.U32.AND P0, PT, R6.reuse, 0x20, P0 ;  /* 0x000000200600780c */ /* 0x040fe20000701070 */
[----:B------:R-:W-:Y:S01]  /*1860*/  ULOP3.LUT UR14, UR24, 0x1, URZ, 0xc0, !UPT ;  /* 0x00000001180e7892 */ /* 0x000fe2000f8ec03f */
[----:B------:R-:W-:Y:S01]  /*1870*/  ISETP.LT.U32.AND P1, PT, R6, 0x40, P1 ;  /* 0x000000400600780c */ /* 0x000fe20000f21070 */
[----:B------:R-:W-:Y:S02]  /*1880*/  UMOV UR15, UR10 ;  /* 0x0000000a000f7c82 */ /* 0x000fe40008000000 */
[----:B------:R-:W-:-:S02]  /*1890*/  ULEA UR12, UR14, UR8, 0xc ;  /* 0x000000080e0c7291 */ /* 0x000fc4000f8e603f */
[----:B------:R-:W-:-:S06]  /*18a0*/  ULEA UR14, UR14, UR21, 0x6 ;  /* 0x000000150e0e7291 */ /* 0x000fcc000f8e303f */
[----:B------:R-:W-:Y:S01]  /*18b0*/  VOTEU.ANY UP0, P0 ;  /* 0x00000000003f7886 */ /* 0x000fe20000000100 */
[----:B------:R-:W-:Y:S01]  /*18c0*/  VOTEU.ANY UP2, P0 ;  /* 0x00000000003f7886 */ /* 0x000fe20000040100 */
[----:B------:R-:W-:Y:S01]  /*18d0*/  VOTEU.ANY UP1, P1 ;  /* 0x00000000003f7886 */ /* 0x000fe20000820100 */
[----:B------:R-:W-:Y:S01]  /*18e0*/  VOTEU.ANY UP3, P1 ;  /* 0x00000000003f7886 */ /* 0x000fe20000860100 */
[----:B------:R1:W-:Y:S01]  /*18f0*/  @!P2 SYNCS.ARRIVE.TRANS64 RZ, [UR8+0x4000], R2 ;  /* 0x00400002ffffa9a7 */ /* 0x0003e20008000008 */
[----:B------:R3:W-:Y:S06]  /*1900*/  MEMBAR.ALL.CTA ;  /* 0x0000000000007992 */ /* 0x0007ec0000008000 */
[----:B---3--:R-:W3:Y:S01]  /*1910*/  FENCE.VIEW.ASYNC.S ;  /* 0x00000000000073c6 */ /* 0x008ee20000000000 */
[----:B------:R-:W-:Y:S01]  /*1920*/  @UP0 UIADD3 UR9, UR8, 0x4000, URZ ;  /* 0x0000400008090890 */ /* 0x000fe2000fffe03f */
[----:B------:R-:W-:Y:S01]  /*1930*/  @UP0 UMOV UR4, UR16 ;  /* 0x0000001000040c82 */ /* 0x000fe20008000000 */
[----:B------:R-:W-:Y:S01]  /*1940*/  @UP0 UMOV UR5, UR17 ;  /* 0x0000001100050c82 */ /* 0x000fe20008000000 */
[----:B------:R-:W-:-:S02]  /*1950*/  @UP1 UIADD3 UR12, UR12, 0x2000, URZ ;  /* 0x000020000c0c1890 */ /* 0x000fc4000fffe03f */
[----:B------:R-:W-:Y:S01]  /*1960*/  @UP1 UIADD3 UR13, UR8, 0x4000, URZ ;  /* 0x00004000080d1890 */ /* 0x000fe2000fffe03f */
[----:B-1----:R-:W-:Y:S01]  /*1970*/  SHF.L.U32 R2, R10, 0x1f, RZ ;  /* 0x0000001f0a027819 */ /* 0x002fe200000006ff */
[----:B------:R-:W-:Y:S01]  /*1980*/  @UP1 UMOV UR22, UR18 ;  /* 0x0000001200161c82 */ /* 0x000fe20008000000 */
[----:B------:R-:W-:Y:S01]  /*1990*/  @UP1 UMOV UR23, UR19 ;  /* 0x0000001300171c82 */ /* 0x000fe20008000000 */
[----:B---3--:R-:W-:Y:S06]  /*19a0*/  BAR.SYNC.DEFER_BLOCKING 0x0 ;  /* 0x0000000000007b1d */ /* 0x008fec0000010000 */
[----:B------:R1:W-:Y:S02]  /*19b0*/  @UP2 UTMALDG.2D [UR8], [UR4] ;  /* 0x00000008040025b4 */ /* 0x0003e40008008000 */
[----:B------:R-:W-:Y:S06]  /*19c0*/  BAR.SYNC.DEFER_BLOCKING 0x0 ;  /* 0x0000000000007b1d */ /* 0x000fec0000010000 */
[----:B------:R1:W-:Y:S02]  /*19d0*/  @UP3 UTMALDG.2D [UR12], [UR22] ;  /* 0x0000000c160035b4 */ /* 0x0003e40008008000 */
[----:B------:R-:W-:Y:S06]  /*19e0*/  BAR.SYNC.DEFER_BLOCKING 0x0 ;  /* 0x0000000000007b1d */ /* 0x000fec0000010000 */
[----:B------:R-:W3:Y:S02]  /*19f0*/  SYNCS.PHASECHK.TRANS64.TRYWAIT P0, [UR8+0x4000], R2 ;  /* 0x00400002ff0075a7 */ /* 0x000ee40008000148 */
[----:B-1-3--:R-:W-:Y:S05]  /*1a00*/  @!P0 BRA `(.L_x_48) ;  /* 0x0000000400848947 */ /* 0x00afea0003800000 */
.L_x_50:
[----:B------:R-:W-:Y:S01]  /*1a10*/  USHF.L.U32 UR4, UR24, 0x6, URZ ;  /* 0x0000000618047899 */ /* 0x000fe2000800063f */
[----:B------:R-:W-:Y:S02]  /*1a20*/  WARPGROUP.DEPBAR.LE gsb0, 0x0 ;  /* 0x00008000000079c5 */ /* 0x000fe40000010000 */
[----:B------:R-:W-:Y:S01]  /*1a30*/  WARPGROUP.ARRIVE ;  /* 0x00000000000079c5 */ /* 0x000fe20000000000 */
[----:B------:R-:W-:Y:S01]  /*1a40*/  ULOP3.LUT UR4, UR4, 0x100, URZ, 0xc0, !UPT ;  /* 0x0000010004047892 */ /* 0x000fe2000f8ec03f */
[----:B------:R-:W1:Y:S01]  /*1a50*/  LDC R2, c[0x0][0x230] ;  /* 0x00008c00ff027b82 */ /* 0x000e620000000800 */
[----:B------:R-:W-:Y:S01]  /*1a60*/  UMOV UR14, UR28 ;  /* 0x0000001c000e7c82 */ /* 0x000fe20008000000 */
[----:B------:R-:W-:Y:S01]  /*1a70*/  UMOV UR15, 0x40000040 ;  /* 0x40000040000f7882 */ /* 0x000fe20000000000 */
[----:B------:R-:W-:Y:S01]  /*1a80*/  ULEA.HI UR4, UR8, UR4, URZ, 0x1c ;  /* 0x0000000408047291 */ /* 0x000fe2000f8fe03f */
[----:B------:R-:W-:Y:S01]  /*1a90*/  LOP3.LUT R10, R10, 0x1, RZ, 0x3c, !PT ;  /* 0x000000010a0a7812 */ /* 0x000fe200078e3cff */
[----:B------:R-:W-:Y:S01]  /*1aa0*/  UMOV UR13, 0x80000020 ;  /* 0x80000020000d7882 */ /* 0x000fe20000000000 */
[----:B------:R-:W-:-:S02]  /*1ab0*/  UIADD3 UR10, UR10, 0x20, URZ ;  /* 0x000000200a0a7890 */ /* 0x000fc4000fffe03f */
[----:B------:R-:W-:Y:S01]  /*1ac0*/  ULOP3.LUT UR4, UR4, 0x3fff, URZ, 0xc0, !UPT ;  /* 0x00003fff04047892 */ /* 0x000fe2000f8ec03f */
[----:B------:R-:W-:-:S06]  /*1ad0*/  UMOV UR5, URZ ;  /* 0x0000003f00057c82 */ /* 0x000fcc0008000000 */
[----:B------:R-:W-:Y:S02]  /*1ae0*/  UMOV UR12, UR4 ;  /* 0x00000004000c7c82 */ /* 0x000fe40008000000 */
[----:B------:R-:W-:Y:S01]  /*1af0*/  HGMMA.64x128x16.F32.BF16 R24, gdesc[UR12].tnspB, R24 ;  /* 0x41e000000c1879f0 */ /* 0x000fe20008701818 */
[----:B------:R-:W-:Y:S01]  /*1b00*/  UMOV UR12, 0xfffffffe ;  /* 0xfffffffe000c7882 */ /* 0x000fe20000000000 */
[----:B------:R-:W-:Y:S02]  /*1b10*/  UMOV UR13, 0x7fffffdf ;  /* 0x7fffffdf000d7882 */ /* 0x000fe40000000000 */
[----:B------:R-:W-:Y:S01]  /*1b20*/  UIADD3.64 UR4, UR4, -UR12, URZ ;  /* 0x8000000c04047297 */ /* 0x000fe2000fffe03f */
[----:B-1----:R-:W-:-:S08]  /*1b30*/  ISETP.LE.AND P0, PT, R2, UR10, PT ;  /* 0x0000000a02007c0c */ /* 0x002fd0000bf03270 */
[----:B------:R-:W-:Y:S05]  /*1b40*/  HGMMA.64x128x16.F32.BF16 R24, gdesc[UR4].tnspB, R24, gsb0 ;  /* 0x41e00000041879f0 */ /* 0x000fea0008001818 */
[----:B------:R-:W-:Y:S05]  /*1b50*/  @!P0 BRA `(.L_x_49) ;  /* 0xfffffffc002c8947 */ /* 0x000fea000383ffff */
.L_x_47:
[----:B------:R-:W-:Y:S02]  /*1b60*/  WARPGROUP.DEPBAR.LE gsb0, 0x0 ;  /* 0x00008000000079c5 */ /* 0x000fe40000010000 */
[----:B---3--:R-:W-:Y:S01]  /*1b70*/  BAR.SYNC.DEFER_BLOCKING 0x0 ;  /* 0x0000000000007b1d */ /* 0x008fe20000010000 */
[C---:B----4-:R-:W-:Y:S01]  /*1b80*/  IMAD.SHL.U32 R2, R0.reuse, 0x80, RZ ;  /* 0x0000008000027824 */ /* 0x050fe200078e00ff */
[----:B------:R-:W-:Y:S01]  /*1b90*/  F2FP.BF16.F32.PACK_AB R24, R25, R24 ;  /* 0x000000181918723e */ /* 0x000fe200000010ff */
[----:B------:R-:W-:Y:S01]  /*1ba0*/  IMAD.SHL.U32 R3, R0, 0x10, RZ ;  /* 0x0000001000037824 */ /* 0x000fe200078e00ff */
[----:B------:R-:W-:Y:S02]  /*1bb0*/  F2FP.BF16.F32.PACK_AB R25, R27, R26 ;  /* 0x0000001a1b19723e */ /* 0x000fe400000010ff */
[----:B------:R-:W-:Y:S02]  /*1bc0*/  ELECT P0, URZ, PT ;  /* 0x00000000003f782f */ /* 0x000fe40003800000 */
[----:B------:R-:W-:Y:S01]  /*1bd0*/  LOP3.LUT R2, R2, 0x780, RZ, 0xc0, !PT ;  /* 0x0000078002027812 */ /* 0x000fe200078ec0ff */
[----:B------:R-:W-:Y:S01]  /*1be0*/  ULOP3.LUT UR24, UR24, 0x1, URZ, 0xc0, !UPT ;  /* 0x0000000118187892 */ /* 0x000fe2000f8ec03f */
[----:B------:R-:W-:Y:S01]  /*1bf0*/  F2FP.BF16.F32.PACK_AB R56, R57, R56 ;  /* 0x000000383938723e */ /* 0x000fe200000010ff */
[----:B------:R-:W-:Y:S01]  /*1c00*/  UMOV UR14, UR11 ;  /* 0x0000000b000e7c82 */ /* 0x000fe20008000000 */
[----:B------:R-:W-:Y:S01]  /*1c10*/  LOP3.LUT R3, R2, 0x70, R3, 0xf8, !PT ;  /* 0x0000007002037812 */ /* 0x000fe200078ef803 */
[----:B------:R-:W-:Y:S01]  /*1c20*/  ULEA UR12, UR24, UR8, 0xe ;  /* 0x00000008180c7291 */ /* 0x000fe2000f8e703f */
[----:B------:R-:W-:Y:S01]  /*1c30*/  F2FP.BF16.F32.PACK_AB R26, R29, R28 ;  /* 0x0000001c1d1a723e */ /* 0x000fe200000010ff */
[----:B------:R-:W-:Y:S01]  /*1c40*/  ULEA UR13, UR24, UR21, 0x6 ;  /* 0x00000015180d7291 */ /* 0x000fe2000f8e303f */
[----:B------:R-:W-:Y:S01]  /*1c50*/  LOP3.LUT R3, R3, 0x10, R0, 0x78, !PT ;  /* 0x0000001003037812 */ /* 0x000fe200078e7800 */
[----:B------:R-:W-:Y:S01]  /*1c60*/  IMAD.SHL.U32 R0, R0, 0x40, RZ ;  /* 0x0000004000007824 */ /* 0x000fe200078e00ff */
[----:B------:R-:W-:-:S02]  /*1c70*/  F2FP.BF16.F32.PACK_AB R27, R31, R30 ;  /* 0x0000001e1f1b723e */ /* 0x000fc400000010ff */
[----:B------:R-:W-:Y:S02]  /*1c80*/  F2FP.BF16.F32.PACK_AB R32, R33, R32 ;  /* 0x000000202120723e */ /* 0x000fe400000010ff */
[----:B------:R-:W-:Y:S02]  /*1c90*/  LOP3.LUT R0, R3, 0x3800, R0, 0xf8, !PT ;  /* 0x0000380003007812 */ /* 0x000fe400078ef800 */
[----:B------:R-:W-:Y:S01]  /*1ca0*/  F2FP.BF16.F32.PACK_AB R57, R59, R58 ;  /* 0x0000003a3b39723e */ /* 0x000fe200000010ff */
[----:B------:R-:W1:Y:S01]  /*1cb0*/  @!P2 SYNCS.CCTL.IV [UR8+0x4000] ;  /* 0x00400000ff00a9b1 */ /* 0x000e620008000008 */
[C---:B------:R-:W-:Y:S01]  /*1cc0*/  LOP3.LUT R3, R0.reuse, 0x20, RZ, 0x3c, !PT ;  /* 0x0000002000037812 */ /* 0x040fe200078e3cff */
[C---:B------:R-:W-:Y:S01]  /*1cd0*/  VIADD R2, R0.reuse, UR8 ;  /* 0x0000000800027c36 */ /* 0x040fe20008000000 */
[----:B-1----:R-:W-:Y:S01]  /*1ce0*/  BAR.SYNC.DEFER_BLOCKING 0x0 ;  /* 0x0000000000007b1d */ /* 0x002fe20000010000 */
[----:B------:R-:W-:Y:S02]  /*1cf0*/  LOP3.LUT R4, R0, 0x40, RZ, 0x3c, !PT ;  /* 0x0000004000047812 */ /* 0x000fe400078e3cff */
[----:B------:R-:W-:Y:S01]  /*1d00*/  F2FP.BF16.F32.PACK_AB R33, R35, R34 ;  /* 0x000000222321723e */ /* 0x000fe200000010ff */
[----:B------:R-:W-:Y:S01]  /*1d10*/  VIADD R3, R3, UR8 ;  /* 0x0000000803037c36 */ /* 0x000fe20008000000 */
[----:B------:R-:W-:Y:S01]  /*1d20*/  F2FP.BF16.F32.PACK_AB R58, R61, R60 ;  /* 0x0000003c3d3a723e */ /* 0x000fe200000010ff */
[----:B------:R-:W-:Y:S01]  /*1d30*/  VIADD R4, R4, UR8 ;  /* 0x0000000804047c36 */ /* 0x000fe20008000000 */
[----:B------:R-:W-:-:S02]  /*1d40*/  F2FP.BF16.F32.PACK_AB R59, R63, R62 ;  /* 0x0000003e3f3b723e */ /* 0x000fc400000010ff */
[----:B------:R-:W-:Y:S02]  /*1d50*/  F2FP.BF16.F32.PACK_AB R64, R65, R64 ;  /* 0x000000404140723e */ /* 0x000fe400000010ff */
[----:B------:R-:W-:Y:S02]  /*1d60*/  LOP3.LUT R0, R0, 0x60, RZ, 0x3c, !PT ;  /* 0x0000006000007812 */ /* 0x000fe400078e3cff */
[----:B------:R-:W-:Y:S02]  /*1d70*/  F2FP.BF16.F32.PACK_AB R34, R37, R36 ;  /* 0x000000242522723e */ /* 0x000fe400000010ff */
[----:B------:R-:W-:Y:S01]  /*1d80*/  F2FP.BF16.F32.PACK_AB R35, R39, R38 ;  /* 0x000000262723723e */ /* 0x000fe200000010ff */
[----:B------:R-:W-:Y:S01]  /*1d90*/  VIADD R0, R0, UR8 ;  /* 0x0000000800007c36 */ /* 0x000fe20008000000 */
[----:B------:R-:W-:Y:S02]  /*1da0*/  F2FP.BF16.F32.PACK_AB R40, R41, R40 ;  /* 0x000000282928723e */ /* 0x000fe400000010ff */
[----:B------:R-:W-:-:S02]  /*1db0*/  F2FP.BF16.F32.PACK_AB R65, R67, R66 ;  /* 0x000000424341723e */ /* 0x000fc400000010ff */
[----:B------:R-:W-:Y:S02]  /*1dc0*/  F2FP.BF16.F32.PACK_AB R41, R43, R42 ;  /* 0x0000002a2b29723e */ /* 0x000fe400000010ff */
[----:B------:R-:W-:Y:S01]  /*1dd0*/  F2FP.BF16.F32.PACK_AB R66, R69, R68 ;  /* 0x000000444542723e */ /* 0x000fe200000010ff */
[----:B------:R-:W-:Y:S01]  /*1de0*/  STSM.16.M88.4 [R2], R24 ;  /* 0x0000001802007844 */ /* 0x000fe20000000200 */
[----:B------:R-:W-:Y:S02]  /*1df0*/  F2FP.BF16.F32.PACK_AB R67, R71, R70 ;  /* 0x000000464743723e */ /* 0x000fe400000010ff */
[----:B------:R-:W-:Y:S01]  /*1e00*/  F2FP.BF16.F32.PACK_AB R72, R73, R72 ;  /* 0x000000484948723e */ /* 0x000fe200000010ff */
[----:B------:R-:W-:Y:S01]  /*1e10*/  STSM.16.M88.4 [R2+0x4000], R56 ;  /* 0x0040003802007844 */ /* 0x000fe20000000200 */
[----:B------:R-:W-:Y:S02]  /*1e20*/  F2FP.BF16.F32.PACK_AB R42, R45, R44 ;  /* 0x0000002c2d2a723e */ /* 0x000fe400000010ff */
[----:B------:R-:W-:Y:S01]  /*1e30*/  F2FP.BF16.F32.PACK_AB R43, R47, R46 ;  /* 0x0000002e2f2b723e */ /* 0x000fe200000010ff */
[----:B------:R-:W-:Y:S01]  /*1e40*/  STSM.16.M88.4 [R3], R32 ;  /* 0x0000002003007844 */ /* 0x000fe20000000200 */
[----:B------:R-:W-:-:S02]  /*1e50*/  F2FP.BF16.F32.PACK_AB R48, R49, R48 ;  /* 0x000000303130723e */ /* 0x000fc400000010ff */
[----:B------:R-:W-:Y:S01]  /*1e60*/  F2FP.BF16.F32.PACK_AB R73, R75, R74 ;  /* 0x0000004a4b49723e */ /* 0x000fe200000010ff */
[----:B------:R-:W-:Y:S01]  /*1e70*/  STSM.16.M88.4 [R3+0x4000], R64 ;  /* 0x0040004003007844 */ /* 0x000fe20000000200 */
[----:B------:R-:W-:Y:S02]  /*1e80*/  F2FP.BF16.F32.PACK_AB R49, R51, R50 ;  /* 0x000000323331723e */ /* 0x000fe400000010ff */
[----:B------:R-:W-:Y:S01]  /*1e90*/  F2FP.BF16.F32.PACK_AB R74, R77, R76 ;  /* 0x0000004c4d4a723e */ /* 0x000fe200000010ff */
[----:B------:R-:W-:Y:S01]  /*1ea0*/  STSM.16.M88.4 [R4], R40 ;  /* 0x0000002804007844 */ /* 0x000fe20000000200 */
[----:B------:R-:W-:Y:S02]  /*1eb0*/  F2FP.BF16.F32.PACK_AB R75, R79, R78 ;  /* 0x0000004e4f4b723e */ /* 0x000fe400000010ff */
[----:B------:R-:W-:Y:S02]  /*1ec0*/  F2FP.BF16.F32.PACK_AB R80, R81, R80 ;  /* 0x000000505150723e */ /* 0x000fe400000010ff */
[----:B------:R-:W-:Y:S01]  /*1ed0*/  F2FP.BF16.F32.PACK_AB R50, R53, R52 ;  /* 0x000000343532723e */ /* 0x000fe200000010ff */
[----:B------:R-:W-:Y:S01]  /*1ee0*/  STSM.16.M88.4 [R4+0x4000], R72 ;  /* 0x0040004804007844 */ /* 0x000fe20000000200 */
[----:B------:R-:W-:-:S02]  /*1ef0*/  F2FP.BF16.F32.PACK_AB R51, R55, R54 ;  /* 0x000000363733723e */ /* 0x000fc400000010ff */
[----:B------:R-:W-:Y:S02]  /*1f00*/  F2FP.BF16.F32.PACK_AB R81, R83, R82 ;  /* 0x000000525351723e */ /* 0x000fe400000010ff */
[----:B------:R-:W-:Y:S01]  /*1f10*/  F2FP.BF16.F32.PACK_AB R82, R85, R84 ;  /* 0x000000545552723e */ /* 0x000fe200000010ff */
[----:B------:R-:W-:Y:S01]  /*1f20*/  STSM.16.M88.4 [R0], R48 ;  /* 0x0000003000007844 */ /* 0x000fe20000000200 */
[----:B------:R-:W-:Y:S02]  /*1f30*/  F2FP.BF16.F32.PACK_AB R83, R87, R86 ;  /* 0x000000565753723e */ /* 0x000fe400000010ff */
[----:B------:R-:W-:-:S03]  /*1f40*/  ISETP.LT.U32.AND P0, PT, R6, 0x40, P0 ;  /* 0x000000400600780c */ /* 0x000fc60000701070 */
[----:B------:R-:W-:Y:S01]  /*1f50*/  STSM.16.M88.4 [R0+0x4000], R80 ;  /* 0x0040005000007844 */ /* 0x000fe20000000200 */
[----:B------:R1:W-:Y:S06]  /*1f60*/  MEMBAR.ALL.CTA ;  /* 0x0000000000007992 */ /* 0x0003ec0000008000 */
[----:B-1----:R-:W1:Y:S03]  /*1f70*/  FENCE.VIEW.ASYNC.S ;  /* 0x00000000000073c6 */ /* 0x002e660000000000 */
[----:B-1----:R-:W-:Y:S01]  /*1f80*/  VOTEU.ANY UP0, P0 ;  /* 0x00000000003f7886 */ /* 0x002fe20000000100 */
[----:B------:R-:W-:-:S04]  /*1f90*/  VOTEU.ANY UP1, P0 ;  /* 0x00000000003f7886 */ /* 0x000fc80000020100 */
[----:B------:R-:W-:Y:S01]  /*1fa0*/  @UP0 UMOV UR4, UR20 ;  /* 0x0000001400040c82 */ /* 0x000fe20008000000 */
[----:B------:R-:W-:Y:S01]  /*1fb0*/  @UP0 UMOV UR5, UR26 ;  /* 0x0000001a00050c82 */ /* 0x000fe20008000000 */
[----:B------:R-:W-:Y:S06]  /*1fc0*/  BAR.SYNC.DEFER_BLOCKING 0x0 ;  /* 0x0000000000007b1d */ /* 0x000fec0000010000 */
[----:B------:R1:W-:Y:S01]  /*1fd0*/  @UP1 UTMASTG.2D [UR12], [UR4] ;  /* 0x0000000c040013b5 */ /* 0x0003e20008008000 */
[----:B------:R0:W-:Y:S01]  /*1fe0*/  UTMACMDFLUSH ;  /* 0x00000000000079b7 */ /* 0x0001e20000000000 */
[----:B------:R-:W-:-:S04]  /*1ff0*/  DEPBAR.LE SB0, 0x0 ;  /* 0x000080000000791a */ /* 0x000fc80000000000 */
[----:B------:R-:W-:Y:S06]  /*2000*/  BAR.SYNC.DEFER_BLOCKING 0x0 ;  /* 0x0000000000007b1d */ /* 0x000fec0000010000 */
[----:B-1----:R-:W-:Y:S05]  /*2010*/  EXIT ;  /* 0x000000000000794d */ /* 0x002fea0003800000 */
.L_x_48:
[----:B------:R-:W1:Y:S02]  /*2020*/  SYNCS.PHASECHK.TRANS64.TRYWAIT P0, [UR8+0x4000], R2 ;  /* 0x00400002ff0075a7 */ /* 0x000e640008000148 */
[----:B-1----:R-:W-:Y:S05]  /*2030*/  @!P0 BRA `(.L_x_48) ;  /* 0xfffffffc00f88947 */ /* 0x002fea000383ffff */
[----:B------:R-:W-:Y:S05]  /*2040*/  BRA `(.L_x_50) ;  /* 0xfffffff800707947 */ /* 0x000fea000383ffff */
.L_x_51:
[----:B------:R-:W-:-:S00]  /*2050*/  BRA `(.L_x_51) ;  /* 0xfffffffc00fc7947 */ /* 0x000fc0000383ffff */
[----:B------:R-:W-:-:S00]  /*2060*/  NOP ;  /* 0x0000000000007918 */ /* 0x000fc00000000000 */
        /* <DEDUP_REMOVED lines=9> */
.L_x_52:


//--------------------- .nv.shared.gluon_wgmma    --------------------------
	.section	.nv.shared.gluon_wgmma,"aw",@nobits
	.sectionflags	@""
	.align	16
	.zero		1024


//--------------------- .nv.shared.reserved.0     --------------------------
	.section	.nv.shared.reserved.0,"aw",@nobits
	.weak		__nv_reservedSMEM_offset_0_alias
	.size		__nv_reservedSMEM_offset_0_alias, 0, 0
	.other		__nv_reservedSMEM_offset_0_alias,@"STO_CUDA_RESERVED_SHARED STV_DEFAULT"
__nv_reservedSMEM_offset_0_alias:
	.zero		0


//--------------------- .nv.constant0.gluon_wgmma --------------------------
	.section	.nv.constant0.gluon_wgmma,"a",@progbits
	.sectionflags	@""
	.align	4
.nv.constant0.gluon_wgmma:
	.zero		608


//--------------------- SYMBOLS --------------------------

	.type		.nv.reservedSmem.offset0,@object
	.size		.nv.reservedSmem.offset0,0x4
